//
// Generated by NVIDIA NVVM Compiler
//
// Compiler Build ID: CL-36424714
// Cuda compilation tools, release 13.0, V13.0.88
// Based on NVVM 20.0.0
//

.version 9.0
.target sm_100
.address_size 64

	// .globl	_Z16__CU_init_randomPfiy
.global .align 4 .b8 precalc_xorwow_matrix[102400];
.global .align 4 .b8 precalc_xorwow_offset_matrix[102400];
.global .align 4 .b8 mrg32k3aM1[2304];
.global .align 4 .b8 mrg32k3aM2[2304];
.global .align 4 .b8 mrg32k3aM1SubSeq[2016];
.global .align 4 .b8 mrg32k3aM2SubSeq[2016];
.global .align 4 .b8 mrg32k3aM1Seq[2304];
.global .align 4 .b8 mrg32k3aM2Seq[2304];
.const .align 8 .b8 __cr_lgamma_table[72];
// _ZZ22__CU_ComputeSquaredSumPfS_iE5cache has been demoted

.visible .entry _Z16__CU_init_randomPfiy(
	.param .u64 .ptr .align 1 _Z16__CU_init_randomPfiy_param_0,
	.param .u32 _Z16__CU_init_randomPfiy_param_1,
	.param .u64 _Z16__CU_init_randomPfiy_param_2
)
{
	.local .align 8 .b8 	__local_depot0[48];
	.reg .b64 	%SP;
	.reg .b64 	%SPL;
	.reg .pred 	%p<64>;
	.reg .b32 	%r<1199>;
	.reg .b32 	%f<4>;
	.reg .b64 	%rd<28>;

	mov.u64 	%SPL, __local_depot0;
	ld.param.u64 	%rd10, [_Z16__CU_init_randomPfiy_param_0];
	ld.param.u32 	%r541, [_Z16__CU_init_randomPfiy_param_1];
	ld.param.u64 	%rd11, [_Z16__CU_init_randomPfiy_param_2];
	mov.u32 	%r542, %ctaid.x;
	mov.u32 	%r543, %ntid.x;
	mov.u32 	%r544, %tid.x;
	mad.lo.s32 	%r1, %r542, %r543, %r544;
	setp.ge.s32 	%p1, %r1, %r541;
	@%p1 bra 	$L__BB0_117;
	add.u64 	%rd1, %SPL, 0;
	cvt.s64.s32 	%rd2, %r1;
	cvt.u32.u64 	%r545, %rd11;
	xor.b32  	%r546, %r545, -1429050551;
	mul.lo.s32 	%r547, %r546, 1099087573;
	{ .reg .b32 tmp; mov.b64 {tmp, %r548}, %rd11; }
	xor.b32  	%r549, %r548, -136515619;
	mul.lo.s32 	%r550, %r549, -1703105765;
	add.s32 	%r551, %r547, %r550;
	add.s32 	%r2, %r551, 6615241;
	add.s32 	%r935, %r547, 123456789;
	st.local.v2.u32 	[%rd1], {%r2, %r935};
	xor.b32  	%r552, %r547, 362436069;
	add.s32 	%r553, %r550, 521288629;
	st.local.v2.u32 	[%rd1+8], {%r552, %r553};
	xor.b32  	%r554, %r550, 88675123;
	add.s32 	%r931, %r547, 5783321;
	st.local.v2.u32 	[%rd1+16], {%r554, %r931};
	setp.eq.s32 	%p2, %r1, 0;
	@%p2 bra 	$L__BB0_116;
	mov.b32 	%r918, 0;
	mov.u64 	%rd27, %rd2;
$L__BB0_3:
	mov.u64 	%rd3, %rd27;
	and.b64  	%rd4, %rd3, 3;
	setp.eq.s64 	%p3, %rd4, 0;
	@%p3 bra 	$L__BB0_115;
	mul.wide.u32 	%rd13, %r918, 3200;
	mov.u64 	%rd14, precalc_xorwow_matrix;
	add.s64 	%rd5, %rd14, %rd13;
	mov.b32 	%r931, 0;
	mov.u32 	%r932, %r931;
	mov.u32 	%r933, %r931;
	mov.u32 	%r934, %r931;
	mov.u32 	%r935, %r931;
	mov.u32 	%r924, %r931;
$L__BB0_5:
	mul.wide.u32 	%rd15, %r924, 4;
	add.s64 	%rd16, %rd1, %rd15;
	ld.local.u32 	%r14, [%rd16+4];
	shl.b32 	%r15, %r924, 5;
	mov.b32 	%r930, 0;
$L__BB0_6:
	.pragma "nounroll";
	shr.u32 	%r558, %r14, %r930;
	and.b32  	%r559, %r558, 1;
	setp.eq.b32 	%p4, %r559, 1;
	not.pred 	%p5, %p4;
	add.s32 	%r560, %r15, %r930;
	mul.lo.s32 	%r561, %r560, 5;
	mul.wide.u32 	%rd17, %r561, 4;
	add.s64 	%rd6, %rd5, %rd17;
	@%p5 bra 	$L__BB0_8;
	ld.global.u32 	%r562, [%rd6];
	xor.b32  	%r935, %r935, %r562;
	ld.global.u32 	%r563, [%rd6+4];
	xor.b32  	%r934, %r934, %r563;
	ld.global.u32 	%r564, [%rd6+8];
	xor.b32  	%r933, %r933, %r564;
	ld.global.u32 	%r565, [%rd6+12];
	xor.b32  	%r932, %r932, %r565;
	ld.global.u32 	%r566, [%rd6+16];
	xor.b32  	%r931, %r931, %r566;
$L__BB0_8:
	and.b32  	%r568, %r558, 2;
	setp.eq.s32 	%p6, %r568, 0;
	@%p6 bra 	$L__BB0_10;
	ld.global.u32 	%r569, [%rd6+20];
	xor.b32  	%r935, %r935, %r569;
	ld.global.u32 	%r570, [%rd6+24];
	xor.b32  	%r934, %r934, %r570;
	ld.global.u32 	%r571, [%rd6+28];
	xor.b32  	%r933, %r933, %r571;
	ld.global.u32 	%r572, [%rd6+32];
	xor.b32  	%r932, %r932, %r572;
	ld.global.u32 	%r573, [%rd6+36];
	xor.b32  	%r931, %r931, %r573;
$L__BB0_10:
	and.b32  	%r575, %r558, 4;
	setp.eq.s32 	%p7, %r575, 0;
	@%p7 bra 	$L__BB0_12;
	ld.global.u32 	%r576, [%rd6+40];
	xor.b32  	%r935, %r935, %r576;
	ld.global.u32 	%r577, [%rd6+44];
	xor.b32  	%r934, %r934, %r577;
	ld.global.u32 	%r578, [%rd6+48];
	xor.b32  	%r933, %r933, %r578;
	ld.global.u32 	%r579, [%rd6+52];
	xor.b32  	%r932, %r932, %r579;
	ld.global.u32 	%r580, [%rd6+56];
	xor.b32  	%r931, %r931, %r580;
$L__BB0_12:
	and.b32  	%r582, %r558, 8;
	setp.eq.s32 	%p8, %r582, 0;
	@%p8 bra 	$L__BB0_14;
	ld.global.u32 	%r583, [%rd6+60];
	xor.b32  	%r935, %r935, %r583;
	ld.global.u32 	%r584, [%rd6+64];
	xor.b32  	%r934, %r934, %r584;
	ld.global.u32 	%r585, [%rd6+68];
	xor.b32  	%r933, %r933, %r585;
	ld.global.u32 	%r586, [%rd6+72];
	xor.b32  	%r932, %r932, %r586;
	ld.global.u32 	%r587, [%rd6+76];
	xor.b32  	%r931, %r931, %r587;
$L__BB0_14:
	and.b32  	%r589, %r558, 16;
	setp.eq.s32 	%p9, %r589, 0;
	@%p9 bra 	$L__BB0_16;
	ld.global.u32 	%r590, [%rd6+80];
	xor.b32  	%r935, %r935, %r590;
	ld.global.u32 	%r591, [%rd6+84];
	xor.b32  	%r934, %r934, %r591;
	ld.global.u32 	%r592, [%rd6+88];
	xor.b32  	%r933, %r933, %r592;
	ld.global.u32 	%r593, [%rd6+92];
	xor.b32  	%r932, %r932, %r593;
	ld.global.u32 	%r594, [%rd6+96];
	xor.b32  	%r931, %r931, %r594;
$L__BB0_16:
	and.b32  	%r596, %r558, 32;
	setp.eq.s32 	%p10, %r596, 0;
	@%p10 bra 	$L__BB0_18;
	ld.global.u32 	%r597, [%rd6+100];
	xor.b32  	%r935, %r935, %r597;
	ld.global.u32 	%r598, [%rd6+104];
	xor.b32  	%r934, %r934, %r598;
	ld.global.u32 	%r599, [%rd6+108];
	xor.b32  	%r933, %r933, %r599;
	ld.global.u32 	%r600, [%rd6+112];
	xor.b32  	%r932, %r932, %r600;
	ld.global.u32 	%r601, [%rd6+116];
	xor.b32  	%r931, %r931, %r601;
$L__BB0_18:
	and.b32  	%r603, %r558, 64;
	setp.eq.s32 	%p11, %r603, 0;
	@%p11 bra 	$L__BB0_20;
	ld.global.u32 	%r604, [%rd6+120];
	xor.b32  	%r935, %r935, %r604;
	ld.global.u32 	%r605, [%rd6+124];
	xor.b32  	%r934, %r934, %r605;
	ld.global.u32 	%r606, [%rd6+128];
	xor.b32  	%r933, %r933, %r606;
	ld.global.u32 	%r607, [%rd6+132];
	xor.b32  	%r932, %r932, %r607;
	ld.global.u32 	%r608, [%rd6+136];
	xor.b32  	%r931, %r931, %r608;
$L__BB0_20:
	and.b32  	%r610, %r558, 128;
	setp.eq.s32 	%p12, %r610, 0;
	@%p12 bra 	$L__BB0_22;
	ld.global.u32 	%r611, [%rd6+140];
	xor.b32  	%r935, %r935, %r611;
	ld.global.u32 	%r612, [%rd6+144];
	xor.b32  	%r934, %r934, %r612;
	ld.global.u32 	%r613, [%rd6+148];
	xor.b32  	%r933, %r933, %r613;
	ld.global.u32 	%r614, [%rd6+152];
	xor.b32  	%r932, %r932, %r614;
	ld.global.u32 	%r615, [%rd6+156];
	xor.b32  	%r931, %r931, %r615;
$L__BB0_22:
	and.b32  	%r617, %r558, 256;
	setp.eq.s32 	%p13, %r617, 0;
	@%p13 bra 	$L__BB0_24;
	ld.global.u32 	%r618, [%rd6+160];
	xor.b32  	%r935, %r935, %r618;
	ld.global.u32 	%r619, [%rd6+164];
	xor.b32  	%r934, %r934, %r619;
	ld.global.u32 	%r620, [%rd6+168];
	xor.b32  	%r933, %r933, %r620;
	ld.global.u32 	%r621, [%rd6+172];
	xor.b32  	%r932, %r932, %r621;
	ld.global.u32 	%r622, [%rd6+176];
	xor.b32  	%r931, %r931, %r622;
$L__BB0_24:
	and.b32  	%r624, %r558, 512;
	setp.eq.s32 	%p14, %r624, 0;
	@%p14 bra 	$L__BB0_26;
	ld.global.u32 	%r625, [%rd6+180];
	xor.b32  	%r935, %r935, %r625;
	ld.global.u32 	%r626, [%rd6+184];
	xor.b32  	%r934, %r934, %r626;
	ld.global.u32 	%r627, [%rd6+188];
	xor.b32  	%r933, %r933, %r627;
	ld.global.u32 	%r628, [%rd6+192];
	xor.b32  	%r932, %r932, %r628;
	ld.global.u32 	%r629, [%rd6+196];
	xor.b32  	%r931, %r931, %r629;
$L__BB0_26:
	and.b32  	%r631, %r558, 1024;
	setp.eq.s32 	%p15, %r631, 0;
	@%p15 bra 	$L__BB0_28;
	ld.global.u32 	%r632, [%rd6+200];
	xor.b32  	%r935, %r935, %r632;
	ld.global.u32 	%r633, [%rd6+204];
	xor.b32  	%r934, %r934, %r633;
	ld.global.u32 	%r634, [%rd6+208];
	xor.b32  	%r933, %r933, %r634;
	ld.global.u32 	%r635, [%rd6+212];
	xor.b32  	%r932, %r932, %r635;
	ld.global.u32 	%r636, [%rd6+216];
	xor.b32  	%r931, %r931, %r636;
$L__BB0_28:
	and.b32  	%r638, %r558, 2048;
	setp.eq.s32 	%p16, %r638, 0;
	@%p16 bra 	$L__BB0_30;
	ld.global.u32 	%r639, [%rd6+220];
	xor.b32  	%r935, %r935, %r639;
	ld.global.u32 	%r640, [%rd6+224];
	xor.b32  	%r934, %r934, %r640;
	ld.global.u32 	%r641, [%rd6+228];
	xor.b32  	%r933, %r933, %r641;
	ld.global.u32 	%r642, [%rd6+232];
	xor.b32  	%r932, %r932, %r642;
	ld.global.u32 	%r643, [%rd6+236];
	xor.b32  	%r931, %r931, %r643;
$L__BB0_30:
	and.b32  	%r645, %r558, 4096;
	setp.eq.s32 	%p17, %r645, 0;
	@%p17 bra 	$L__BB0_32;
	ld.global.u32 	%r646, [%rd6+240];
	xor.b32  	%r935, %r935, %r646;
	ld.global.u32 	%r647, [%rd6+244];
	xor.b32  	%r934, %r934, %r647;
	ld.global.u32 	%r648, [%rd6+248];
	xor.b32  	%r933, %r933, %r648;
	ld.global.u32 	%r649, [%rd6+252];
	xor.b32  	%r932, %r932, %r649;
	ld.global.u32 	%r650, [%rd6+256];
	xor.b32  	%r931, %r931, %r650;
$L__BB0_32:
	and.b32  	%r652, %r558, 8192;
	setp.eq.s32 	%p18, %r652, 0;
	@%p18 bra 	$L__BB0_34;
	ld.global.u32 	%r653, [%rd6+260];
	xor.b32  	%r935, %r935, %r653;
	ld.global.u32 	%r654, [%rd6+264];
	xor.b32  	%r934, %r934, %r654;
	ld.global.u32 	%r655, [%rd6+268];
	xor.b32  	%r933, %r933, %r655;
	ld.global.u32 	%r656, [%rd6+272];
	xor.b32  	%r932, %r932, %r656;
	ld.global.u32 	%r657, [%rd6+276];
	xor.b32  	%r931, %r931, %r657;
$L__BB0_34:
	and.b32  	%r659, %r558, 16384;
	setp.eq.s32 	%p19, %r659, 0;
	@%p19 bra 	$L__BB0_36;
	ld.global.u32 	%r660, [%rd6+280];
	xor.b32  	%r935, %r935, %r660;
	ld.global.u32 	%r661, [%rd6+284];
	xor.b32  	%r934, %r934, %r661;
	ld.global.u32 	%r662, [%rd6+288];
	xor.b32  	%r933, %r933, %r662;
	ld.global.u32 	%r663, [%rd6+292];
	xor.b32  	%r932, %r932, %r663;
	ld.global.u32 	%r664, [%rd6+296];
	xor.b32  	%r931, %r931, %r664;
$L__BB0_36:
	and.b32  	%r666, %r558, 32768;
	setp.eq.s32 	%p20, %r666, 0;
	@%p20 bra 	$L__BB0_38;
	ld.global.u32 	%r667, [%rd6+300];
	xor.b32  	%r935, %r935, %r667;
	ld.global.u32 	%r668, [%rd6+304];
	xor.b32  	%r934, %r934, %r668;
	ld.global.u32 	%r669, [%rd6+308];
	xor.b32  	%r933, %r933, %r669;
	ld.global.u32 	%r670, [%rd6+312];
	xor.b32  	%r932, %r932, %r670;
	ld.global.u32 	%r671, [%rd6+316];
	xor.b32  	%r931, %r931, %r671;
$L__BB0_38:
	add.s32 	%r930, %r930, 16;
	setp.ne.s32 	%p21, %r930, 32;
	@%p21 bra 	$L__BB0_6;
	mad.lo.s32 	%r672, %r924, -31, %r15;
	add.s32 	%r924, %r672, 1;
	setp.ne.s32 	%p22, %r924, 5;
	@%p22 bra 	$L__BB0_5;
	st.local.u32 	[%rd1+4], %r935;
	st.local.v2.u32 	[%rd1+8], {%r934, %r933};
	st.local.v2.u32 	[%rd1+16], {%r932, %r931};
	setp.eq.s64 	%p23, %rd4, 1;
	@%p23 bra 	$L__BB0_115;
	mov.b32 	%r931, 0;
	mov.u32 	%r1024, %r931;
	mov.u32 	%r1025, %r931;
	mov.u32 	%r1026, %r931;
	mov.u32 	%r935, %r931;
	mov.u32 	%r1016, %r931;
$L__BB0_42:
	mul.wide.u32 	%rd18, %r1016, 4;
	add.s64 	%rd19, %rd1, %rd18;
	ld.local.u32 	%r190, [%rd19+4];
	shl.b32 	%r191, %r1016, 5;
	mov.b32 	%r1022, 0;
$L__BB0_43:
	.pragma "nounroll";
	shr.u32 	%r675, %r190, %r1022;
	and.b32  	%r676, %r675, 1;
	setp.eq.b32 	%p24, %r676, 1;
	not.pred 	%p25, %p24;
	add.s32 	%r677, %r191, %r1022;
	mul.lo.s32 	%r678, %r677, 5;
	mul.wide.u32 	%rd20, %r678, 4;
	add.s64 	%rd7, %rd5, %rd20;
	@%p25 bra 	$L__BB0_45;
	ld.global.u32 	%r679, [%rd7];
	xor.b32  	%r935, %r935, %r679;
	ld.global.u32 	%r680, [%rd7+4];
	xor.b32  	%r1026, %r1026, %r680;
	ld.global.u32 	%r681, [%rd7+8];
	xor.b32  	%r1025, %r1025, %r681;
	ld.global.u32 	%r682, [%rd7+12];
	xor.b32  	%r1024, %r1024, %r682;
	ld.global.u32 	%r683, [%rd7+16];
	xor.b32  	%r931, %r931, %r683;
$L__BB0_45:
	and.b32  	%r685, %r675, 2;
	setp.eq.s32 	%p26, %r685, 0;
	@%p26 bra 	$L__BB0_47;
	ld.global.u32 	%r686, [%rd7+20];
	xor.b32  	%r935, %r935, %r686;
	ld.global.u32 	%r687, [%rd7+24];
	xor.b32  	%r1026, %r1026, %r687;
	ld.global.u32 	%r688, [%rd7+28];
	xor.b32  	%r1025, %r1025, %r688;
	ld.global.u32 	%r689, [%rd7+32];
	xor.b32  	%r1024, %r1024, %r689;
	ld.global.u32 	%r690, [%rd7+36];
	xor.b32  	%r931, %r931, %r690;
$L__BB0_47:
	and.b32  	%r692, %r675, 4;
	setp.eq.s32 	%p27, %r692, 0;
	@%p27 bra 	$L__BB0_49;
	ld.global.u32 	%r693, [%rd7+40];
	xor.b32  	%r935, %r935, %r693;
	ld.global.u32 	%r694, [%rd7+44];
	xor.b32  	%r1026, %r1026, %r694;
	ld.global.u32 	%r695, [%rd7+48];
	xor.b32  	%r1025, %r1025, %r695;
	ld.global.u32 	%r696, [%rd7+52];
	xor.b32  	%r1024, %r1024, %r696;
	ld.global.u32 	%r697, [%rd7+56];
	xor.b32  	%r931, %r931, %r697;
$L__BB0_49:
	and.b32  	%r699, %r675, 8;
	setp.eq.s32 	%p28, %r699, 0;
	@%p28 bra 	$L__BB0_51;
	ld.global.u32 	%r700, [%rd7+60];
	xor.b32  	%r935, %r935, %r700;
	ld.global.u32 	%r701, [%rd7+64];
	xor.b32  	%r1026, %r1026, %r701;
	ld.global.u32 	%r702, [%rd7+68];
	xor.b32  	%r1025, %r1025, %r702;
	ld.global.u32 	%r703, [%rd7+72];
	xor.b32  	%r1024, %r1024, %r703;
	ld.global.u32 	%r704, [%rd7+76];
	xor.b32  	%r931, %r931, %r704;
$L__BB0_51:
	and.b32  	%r706, %r675, 16;
	setp.eq.s32 	%p29, %r706, 0;
	@%p29 bra 	$L__BB0_53;
	ld.global.u32 	%r707, [%rd7+80];
	xor.b32  	%r935, %r935, %r707;
	ld.global.u32 	%r708, [%rd7+84];
	xor.b32  	%r1026, %r1026, %r708;
	ld.global.u32 	%r709, [%rd7+88];
	xor.b32  	%r1025, %r1025, %r709;
	ld.global.u32 	%r710, [%rd7+92];
	xor.b32  	%r1024, %r1024, %r710;
	ld.global.u32 	%r711, [%rd7+96];
	xor.b32  	%r931, %r931, %r711;
$L__BB0_53:
	and.b32  	%r713, %r675, 32;
	setp.eq.s32 	%p30, %r713, 0;
	@%p30 bra 	$L__BB0_55;
	ld.global.u32 	%r714, [%rd7+100];
	xor.b32  	%r935, %r935, %r714;
	ld.global.u32 	%r715, [%rd7+104];
	xor.b32  	%r1026, %r1026, %r715;
	ld.global.u32 	%r716, [%rd7+108];
	xor.b32  	%r1025, %r1025, %r716;
	ld.global.u32 	%r717, [%rd7+112];
	xor.b32  	%r1024, %r1024, %r717;
	ld.global.u32 	%r718, [%rd7+116];
	xor.b32  	%r931, %r931, %r718;
$L__BB0_55:
	and.b32  	%r720, %r675, 64;
	setp.eq.s32 	%p31, %r720, 0;
	@%p31 bra 	$L__BB0_57;
	ld.global.u32 	%r721, [%rd7+120];
	xor.b32  	%r935, %r935, %r721;
	ld.global.u32 	%r722, [%rd7+124];
	xor.b32  	%r1026, %r1026, %r722;
	ld.global.u32 	%r723, [%rd7+128];
	xor.b32  	%r1025, %r1025, %r723;
	ld.global.u32 	%r724, [%rd7+132];
	xor.b32  	%r1024, %r1024, %r724;
	ld.global.u32 	%r725, [%rd7+136];
	xor.b32  	%r931, %r931, %r725;
$L__BB0_57:
	and.b32  	%r727, %r675, 128;
	setp.eq.s32 	%p32, %r727, 0;
	@%p32 bra 	$L__BB0_59;
	ld.global.u32 	%r728, [%rd7+140];
	xor.b32  	%r935, %r935, %r728;
	ld.global.u32 	%r729, [%rd7+144];
	xor.b32  	%r1026, %r1026, %r729;
	ld.global.u32 	%r730, [%rd7+148];
	xor.b32  	%r1025, %r1025, %r730;
	ld.global.u32 	%r731, [%rd7+152];
	xor.b32  	%r1024, %r1024, %r731;
	ld.global.u32 	%r732, [%rd7+156];
	xor.b32  	%r931, %r931, %r732;
$L__BB0_59:
	and.b32  	%r734, %r675, 256;
	setp.eq.s32 	%p33, %r734, 0;
	@%p33 bra 	$L__BB0_61;
	ld.global.u32 	%r735, [%rd7+160];
	xor.b32  	%r935, %r935, %r735;
	ld.global.u32 	%r736, [%rd7+164];
	xor.b32  	%r1026, %r1026, %r736;
	ld.global.u32 	%r737, [%rd7+168];
	xor.b32  	%r1025, %r1025, %r737;
	ld.global.u32 	%r738, [%rd7+172];
	xor.b32  	%r1024, %r1024, %r738;
	ld.global.u32 	%r739, [%rd7+176];
	xor.b32  	%r931, %r931, %r739;
$L__BB0_61:
	and.b32  	%r741, %r675, 512;
	setp.eq.s32 	%p34, %r741, 0;
	@%p34 bra 	$L__BB0_63;
	ld.global.u32 	%r742, [%rd7+180];
	xor.b32  	%r935, %r935, %r742;
	ld.global.u32 	%r743, [%rd7+184];
	xor.b32  	%r1026, %r1026, %r743;
	ld.global.u32 	%r744, [%rd7+188];
	xor.b32  	%r1025, %r1025, %r744;
	ld.global.u32 	%r745, [%rd7+192];
	xor.b32  	%r1024, %r1024, %r745;
	ld.global.u32 	%r746, [%rd7+196];
	xor.b32  	%r931, %r931, %r746;
$L__BB0_63:
	and.b32  	%r748, %r675, 1024;
	setp.eq.s32 	%p35, %r748, 0;
	@%p35 bra 	$L__BB0_65;
	ld.global.u32 	%r749, [%rd7+200];
	xor.b32  	%r935, %r935, %r749;
	ld.global.u32 	%r750, [%rd7+204];
	xor.b32  	%r1026, %r1026, %r750;
	ld.global.u32 	%r751, [%rd7+208];
	xor.b32  	%r1025, %r1025, %r751;
	ld.global.u32 	%r752, [%rd7+212];
	xor.b32  	%r1024, %r1024, %r752;
	ld.global.u32 	%r753, [%rd7+216];
	xor.b32  	%r931, %r931, %r753;
$L__BB0_65:
	and.b32  	%r755, %r675, 2048;
	setp.eq.s32 	%p36, %r755, 0;
	@%p36 bra 	$L__BB0_67;
	ld.global.u32 	%r756, [%rd7+220];
	xor.b32  	%r935, %r935, %r756;
	ld.global.u32 	%r757, [%rd7+224];
	xor.b32  	%r1026, %r1026, %r757;
	ld.global.u32 	%r758, [%rd7+228];
	xor.b32  	%r1025, %r1025, %r758;
	ld.global.u32 	%r759, [%rd7+232];
	xor.b32  	%r1024, %r1024, %r759;
	ld.global.u32 	%r760, [%rd7+236];
	xor.b32  	%r931, %r931, %r760;
$L__BB0_67:
	and.b32  	%r762, %r675, 4096;
	setp.eq.s32 	%p37, %r762, 0;
	@%p37 bra 	$L__BB0_69;
	ld.global.u32 	%r763, [%rd7+240];
	xor.b32  	%r935, %r935, %r763;
	ld.global.u32 	%r764, [%rd7+244];
	xor.b32  	%r1026, %r1026, %r764;
	ld.global.u32 	%r765, [%rd7+248];
	xor.b32  	%r1025, %r1025, %r765;
	ld.global.u32 	%r766, [%rd7+252];
	xor.b32  	%r1024, %r1024, %r766;
	ld.global.u32 	%r767, [%rd7+256];
	xor.b32  	%r931, %r931, %r767;
$L__BB0_69:
	and.b32  	%r769, %r675, 8192;
	setp.eq.s32 	%p38, %r769, 0;
	@%p38 bra 	$L__BB0_71;
	ld.global.u32 	%r770, [%rd7+260];
	xor.b32  	%r935, %r935, %r770;
	ld.global.u32 	%r771, [%rd7+264];
	xor.b32  	%r1026, %r1026, %r771;
	ld.global.u32 	%r772, [%rd7+268];
	xor.b32  	%r1025, %r1025, %r772;
	ld.global.u32 	%r773, [%rd7+272];
	xor.b32  	%r1024, %r1024, %r773;
	ld.global.u32 	%r774, [%rd7+276];
	xor.b32  	%r931, %r931, %r774;
$L__BB0_71:
	and.b32  	%r776, %r675, 16384;
	setp.eq.s32 	%p39, %r776, 0;
	@%p39 bra 	$L__BB0_73;
	ld.global.u32 	%r777, [%rd7+280];
	xor.b32  	%r935, %r935, %r777;
	ld.global.u32 	%r778, [%rd7+284];
	xor.b32  	%r1026, %r1026, %r778;
	ld.global.u32 	%r779, [%rd7+288];
	xor.b32  	%r1025, %r1025, %r779;
	ld.global.u32 	%r780, [%rd7+292];
	xor.b32  	%r1024, %r1024, %r780;
	ld.global.u32 	%r781, [%rd7+296];
	xor.b32  	%r931, %r931, %r781;
$L__BB0_73:
	and.b32  	%r783, %r675, 32768;
	setp.eq.s32 	%p40, %r783, 0;
	@%p40 bra 	$L__BB0_75;
	ld.global.u32 	%r784, [%rd7+300];
	xor.b32  	%r935, %r935, %r784;
	ld.global.u32 	%r785, [%rd7+304];
	xor.b32  	%r1026, %r1026, %r785;
	ld.global.u32 	%r786, [%rd7+308];
	xor.b32  	%r1025, %r1025, %r786;
	ld.global.u32 	%r787, [%rd7+312];
	xor.b32  	%r1024, %r1024, %r787;
	ld.global.u32 	%r788, [%rd7+316];
	xor.b32  	%r931, %r931, %r788;
$L__BB0_75:
	add.s32 	%r1022, %r1022, 16;
	setp.ne.s32 	%p41, %r1022, 32;
	@%p41 bra 	$L__BB0_43;
	mad.lo.s32 	%r789, %r1016, -31, %r191;
	add.s32 	%r1016, %r789, 1;
	setp.ne.s32 	%p42, %r1016, 5;
	@%p42 bra 	$L__BB0_42;
	st.local.u32 	[%rd1+4], %r935;
	st.local.v2.u32 	[%rd1+8], {%r1026, %r1025};
	st.local.v2.u32 	[%rd1+16], {%r1024, %r931};
	setp.ne.s64 	%p43, %rd4, 3;
	@%p43 bra 	$L__BB0_115;
	mov.b32 	%r931, 0;
	mov.u32 	%r1116, %r931;
	mov.u32 	%r1117, %r931;
	mov.u32 	%r1118, %r931;
	mov.u32 	%r935, %r931;
	mov.u32 	%r1108, %r931;
$L__BB0_79:
	mul.wide.u32 	%rd21, %r1108, 4;
	add.s64 	%rd22, %rd1, %rd21;
	ld.local.u32 	%r366, [%rd22+4];
	shl.b32 	%r367, %r1108, 5;
	mov.b32 	%r1114, 0;
$L__BB0_80:
	.pragma "nounroll";
	shr.u32 	%r792, %r366, %r1114;
	and.b32  	%r793, %r792, 1;
	setp.eq.b32 	%p44, %r793, 1;
	not.pred 	%p45, %p44;
	add.s32 	%r794, %r367, %r1114;
	mul.lo.s32 	%r795, %r794, 5;
	mul.wide.u32 	%rd23, %r795, 4;
	add.s64 	%rd8, %rd5, %rd23;
	@%p45 bra 	$L__BB0_82;
	ld.global.u32 	%r796, [%rd8];
	xor.b32  	%r935, %r935, %r796;
	ld.global.u32 	%r797, [%rd8+4];
	xor.b32  	%r1118, %r1118, %r797;
	ld.global.u32 	%r798, [%rd8+8];
	xor.b32  	%r1117, %r1117, %r798;
	ld.global.u32 	%r799, [%rd8+12];
	xor.b32  	%r1116, %r1116, %r799;
	ld.global.u32 	%r800, [%rd8+16];
	xor.b32  	%r931, %r931, %r800;
$L__BB0_82:
	and.b32  	%r802, %r792, 2;
	setp.eq.s32 	%p46, %r802, 0;
	@%p46 bra 	$L__BB0_84;
	ld.global.u32 	%r803, [%rd8+20];
	xor.b32  	%r935, %r935, %r803;
	ld.global.u32 	%r804, [%rd8+24];
	xor.b32  	%r1118, %r1118, %r804;
	ld.global.u32 	%r805, [%rd8+28];
	xor.b32  	%r1117, %r1117, %r805;
	ld.global.u32 	%r806, [%rd8+32];
	xor.b32  	%r1116, %r1116, %r806;
	ld.global.u32 	%r807, [%rd8+36];
	xor.b32  	%r931, %r931, %r807;
$L__BB0_84:
	and.b32  	%r809, %r792, 4;
	setp.eq.s32 	%p47, %r809, 0;
	@%p47 bra 	$L__BB0_86;
	ld.global.u32 	%r810, [%rd8+40];
	xor.b32  	%r935, %r935, %r810;
	ld.global.u32 	%r811, [%rd8+44];
	xor.b32  	%r1118, %r1118, %r811;
	ld.global.u32 	%r812, [%rd8+48];
	xor.b32  	%r1117, %r1117, %r812;
	ld.global.u32 	%r813, [%rd8+52];
	xor.b32  	%r1116, %r1116, %r813;
	ld.global.u32 	%r814, [%rd8+56];
	xor.b32  	%r931, %r931, %r814;
$L__BB0_86:
	and.b32  	%r816, %r792, 8;
	setp.eq.s32 	%p48, %r816, 0;
	@%p48 bra 	$L__BB0_88;
	ld.global.u32 	%r817, [%rd8+60];
	xor.b32  	%r935, %r935, %r817;
	ld.global.u32 	%r818, [%rd8+64];
	xor.b32  	%r1118, %r1118, %r818;
	ld.global.u32 	%r819, [%rd8+68];
	xor.b32  	%r1117, %r1117, %r819;
	ld.global.u32 	%r820, [%rd8+72];
	xor.b32  	%r1116, %r1116, %r820;
	ld.global.u32 	%r821, [%rd8+76];
	xor.b32  	%r931, %r931, %r821;
$L__BB0_88:
	and.b32  	%r823, %r792, 16;
	setp.eq.s32 	%p49, %r823, 0;
	@%p49 bra 	$L__BB0_90;
	ld.global.u32 	%r824, [%rd8+80];
	xor.b32  	%r935, %r935, %r824;
	ld.global.u32 	%r825, [%rd8+84];
	xor.b32  	%r1118, %r1118, %r825;
	ld.global.u32 	%r826, [%rd8+88];
	xor.b32  	%r1117, %r1117, %r826;
	ld.global.u32 	%r827, [%rd8+92];
	xor.b32  	%r1116, %r1116, %r827;
	ld.global.u32 	%r828, [%rd8+96];
	xor.b32  	%r931, %r931, %r828;
$L__BB0_90:
	and.b32  	%r830, %r792, 32;
	setp.eq.s32 	%p50, %r830, 0;
	@%p50 bra 	$L__BB0_92;
	ld.global.u32 	%r831, [%rd8+100];
	xor.b32  	%r935, %r935, %r831;
	ld.global.u32 	%r832, [%rd8+104];
	xor.b32  	%r1118, %r1118, %r832;
	ld.global.u32 	%r833, [%rd8+108];
	xor.b32  	%r1117, %r1117, %r833;
	ld.global.u32 	%r834, [%rd8+112];
	xor.b32  	%r1116, %r1116, %r834;
	ld.global.u32 	%r835, [%rd8+116];
	xor.b32  	%r931, %r931, %r835;
$L__BB0_92:
	and.b32  	%r837, %r792, 64;
	setp.eq.s32 	%p51, %r837, 0;
	@%p51 bra 	$L__BB0_94;
	ld.global.u32 	%r838, [%rd8+120];
	xor.b32  	%r935, %r935, %r838;
	ld.global.u32 	%r839, [%rd8+124];
	xor.b32  	%r1118, %r1118, %r839;
	ld.global.u32 	%r840, [%rd8+128];
	xor.b32  	%r1117, %r1117, %r840;
	ld.global.u32 	%r841, [%rd8+132];
	xor.b32  	%r1116, %r1116, %r841;
	ld.global.u32 	%r842, [%rd8+136];
	xor.b32  	%r931, %r931, %r842;
$L__BB0_94:
	and.b32  	%r844, %r792, 128;
	setp.eq.s32 	%p52, %r844, 0;
	@%p52 bra 	$L__BB0_96;
	ld.global.u32 	%r845, [%rd8+140];
	xor.b32  	%r935, %r935, %r845;
	ld.global.u32 	%r846, [%rd8+144];
	xor.b32  	%r1118, %r1118, %r846;
	ld.global.u32 	%r847, [%rd8+148];
	xor.b32  	%r1117, %r1117, %r847;
	ld.global.u32 	%r848, [%rd8+152];
	xor.b32  	%r1116, %r1116, %r848;
	ld.global.u32 	%r849, [%rd8+156];
	xor.b32  	%r931, %r931, %r849;
$L__BB0_96:
	and.b32  	%r851, %r792, 256;
	setp.eq.s32 	%p53, %r851, 0;
	@%p53 bra 	$L__BB0_98;
	ld.global.u32 	%r852, [%rd8+160];
	xor.b32  	%r935, %r935, %r852;
	ld.global.u32 	%r853, [%rd8+164];
	xor.b32  	%r1118, %r1118, %r853;
	ld.global.u32 	%r854, [%rd8+168];
	xor.b32  	%r1117, %r1117, %r854;
	ld.global.u32 	%r855, [%rd8+172];
	xor.b32  	%r1116, %r1116, %r855;
	ld.global.u32 	%r856, [%rd8+176];
	xor.b32  	%r931, %r931, %r856;
$L__BB0_98:
	and.b32  	%r858, %r792, 512;
	setp.eq.s32 	%p54, %r858, 0;
	@%p54 bra 	$L__BB0_100;
	ld.global.u32 	%r859, [%rd8+180];
	xor.b32  	%r935, %r935, %r859;
	ld.global.u32 	%r860, [%rd8+184];
	xor.b32  	%r1118, %r1118, %r860;
	ld.global.u32 	%r861, [%rd8+188];
	xor.b32  	%r1117, %r1117, %r861;
	ld.global.u32 	%r862, [%rd8+192];
	xor.b32  	%r1116, %r1116, %r862;
	ld.global.u32 	%r863, [%rd8+196];
	xor.b32  	%r931, %r931, %r863;
$L__BB0_100:
	and.b32  	%r865, %r792, 1024;
	setp.eq.s32 	%p55, %r865, 0;
	@%p55 bra 	$L__BB0_102;
	ld.global.u32 	%r866, [%rd8+200];
	xor.b32  	%r935, %r935, %r866;
	ld.global.u32 	%r867, [%rd8+204];
	xor.b32  	%r1118, %r1118, %r867;
	ld.global.u32 	%r868, [%rd8+208];
	xor.b32  	%r1117, %r1117, %r868;
	ld.global.u32 	%r869, [%rd8+212];
	xor.b32  	%r1116, %r1116, %r869;
	ld.global.u32 	%r870, [%rd8+216];
	xor.b32  	%r931, %r931, %r870;
$L__BB0_102:
	and.b32  	%r872, %r792, 2048;
	setp.eq.s32 	%p56, %r872, 0;
	@%p56 bra 	$L__BB0_104;
	ld.global.u32 	%r873, [%rd8+220];
	xor.b32  	%r935, %r935, %r873;
	ld.global.u32 	%r874, [%rd8+224];
	xor.b32  	%r1118, %r1118, %r874;
	ld.global.u32 	%r875, [%rd8+228];
	xor.b32  	%r1117, %r1117, %r875;
	ld.global.u32 	%r876, [%rd8+232];
	xor.b32  	%r1116, %r1116, %r876;
	ld.global.u32 	%r877, [%rd8+236];
	xor.b32  	%r931, %r931, %r877;
$L__BB0_104:
	and.b32  	%r879, %r792, 4096;
	setp.eq.s32 	%p57, %r879, 0;
	@%p57 bra 	$L__BB0_106;
	ld.global.u32 	%r880, [%rd8+240];
	xor.b32  	%r935, %r935, %r880;
	ld.global.u32 	%r881, [%rd8+244];
	xor.b32  	%r1118, %r1118, %r881;
	ld.global.u32 	%r882, [%rd8+248];
	xor.b32  	%r1117, %r1117, %r882;
	ld.global.u32 	%r883, [%rd8+252];
	xor.b32  	%r1116, %r1116, %r883;
	ld.global.u32 	%r884, [%rd8+256];
	xor.b32  	%r931, %r931, %r884;
$L__BB0_106:
	and.b32  	%r886, %r792, 8192;
	setp.eq.s32 	%p58, %r886, 0;
	@%p58 bra 	$L__BB0_108;
	ld.global.u32 	%r887, [%rd8+260];
	xor.b32  	%r935, %r935, %r887;
	ld.global.u32 	%r888, [%rd8+264];
	xor.b32  	%r1118, %r1118, %r888;
	ld.global.u32 	%r889, [%rd8+268];
	xor.b32  	%r1117, %r1117, %r889;
	ld.global.u32 	%r890, [%rd8+272];
	xor.b32  	%r1116, %r1116, %r890;
	ld.global.u32 	%r891, [%rd8+276];
	xor.b32  	%r931, %r931, %r891;
$L__BB0_108:
	and.b32  	%r893, %r792, 16384;
	setp.eq.s32 	%p59, %r893, 0;
	@%p59 bra 	$L__BB0_110;
	ld.global.u32 	%r894, [%rd8+280];
	xor.b32  	%r935, %r935, %r894;
	ld.global.u32 	%r895, [%rd8+284];
	xor.b32  	%r1118, %r1118, %r895;
	ld.global.u32 	%r896, [%rd8+288];
	xor.b32  	%r1117, %r1117, %r896;
	ld.global.u32 	%r897, [%rd8+292];
	xor.b32  	%r1116, %r1116, %r897;
	ld.global.u32 	%r898, [%rd8+296];
	xor.b32  	%r931, %r931, %r898;
$L__BB0_110:
	and.b32  	%r900, %r792, 32768;
	setp.eq.s32 	%p60, %r900, 0;
	@%p60 bra 	$L__BB0_112;
	ld.global.u32 	%r901, [%rd8+300];
	xor.b32  	%r935, %r935, %r901;
	ld.global.u32 	%r902, [%rd8+304];
	xor.b32  	%r1118, %r1118, %r902;
	ld.global.u32 	%r903, [%rd8+308];
	xor.b32  	%r1117, %r1117, %r903;
	ld.global.u32 	%r904, [%rd8+312];
	xor.b32  	%r1116, %r1116, %r904;
	ld.global.u32 	%r905, [%rd8+316];
	xor.b32  	%r931, %r931, %r905;
$L__BB0_112:
	add.s32 	%r1114, %r1114, 16;
	setp.ne.s32 	%p61, %r1114, 32;
	@%p61 bra 	$L__BB0_80;
	mad.lo.s32 	%r906, %r1108, -31, %r367;
	add.s32 	%r1108, %r906, 1;
	setp.ne.s32 	%p62, %r1108, 5;
	@%p62 bra 	$L__BB0_79;
	st.local.u32 	[%rd1+4], %r935;
	st.local.v2.u32 	[%rd1+8], {%r1118, %r1117};
	st.local.v2.u32 	[%rd1+16], {%r1116, %r931};
$L__BB0_115:
	shr.u64 	%rd27, %rd3, 2;
	add.s32 	%r918, %r918, 1;
	setp.gt.u64 	%p63, %rd3, 3;
	@%p63 bra 	$L__BB0_3;
$L__BB0_116:
	shr.u32 	%r907, %r935, 2;
	xor.b32  	%r908, %r907, %r935;
	shl.b32 	%r909, %r931, 4;
	shl.b32 	%r910, %r908, 1;
	xor.b32  	%r911, %r910, %r909;
	xor.b32  	%r912, %r911, %r908;
	xor.b32  	%r913, %r912, %r931;
	add.s32 	%r914, %r2, %r913;
	add.s32 	%r915, %r914, 362437;
	cvt.rn.f32.u32 	%f1, %r915;
	fma.rn.f32 	%f2, %f1, 0f2F800000, 0f2F000000;
	fma.rn.f32 	%f3, %f2, 0f40000000, 0fBF800000;
	cvta.to.global.u64 	%rd24, %rd10;
	shl.b64 	%rd25, %rd2, 2;
	add.s64 	%rd26, %rd24, %rd25;
	st.global.f32 	[%rd26], %f3;
$L__BB0_117:
	ret;

}
	// .globl	_Z9__CU_ReLUPfi
.visible .entry _Z9__CU_ReLUPfi(
	.param .u64 .ptr .align 1 _Z9__CU_ReLUPfi_param_0,
	.param .u32 _Z9__CU_ReLUPfi_param_1
)
{
	.reg .pred 	%p<2>;
	.reg .b32 	%r<6>;
	.reg .b32 	%f<3>;
	.reg .b64 	%rd<5>;

	ld.param.u64 	%rd1, [_Z9__CU_ReLUPfi_param_0];
	ld.param.u32 	%r2, [_Z9__CU_ReLUPfi_param_1];
	mov.u32 	%r3, %ctaid.x;
	mov.u32 	%r4, %ntid.x;
	mov.u32 	%r5, %tid.x;
	mad.lo.s32 	%r1, %r3, %r4, %r5;
	setp.ge.s32 	%p1, %r1, %r2;
	@%p1 bra 	$L__BB1_2;
	cvta.to.global.u64 	%rd2, %rd1;
	mul.wide.s32 	%rd3, %r1, 4;
	add.s64 	%rd4, %rd2, %rd3;
	ld.global.f32 	%f1, [%rd4];
	max.f32 	%f2, %f1, 0f00000000;
	st.global.f32 	[%rd4], %f2;
$L__BB1_2:
	ret;

}
	// .globl	_Z20__CU_relu_derivativePfS_i
.visible .entry _Z20__CU_relu_derivativePfS_i(
	.param .u64 .ptr .align 1 _Z20__CU_relu_derivativePfS_i_param_0,
	.param .u64 .ptr .align 1 _Z20__CU_relu_derivativePfS_i_param_1,
	.param .u32 _Z20__CU_relu_derivativePfS_i_param_2
)
{
	.reg .pred 	%p<3>;
	.reg .b32 	%r<6>;
	.reg .b32 	%f<5>;
	.reg .b64 	%rd<8>;

	ld.param.u64 	%rd1, [_Z20__CU_relu_derivativePfS_i_param_0];
	ld.param.u64 	%rd2, [_Z20__CU_relu_derivativePfS_i_param_1];
	ld.param.u32 	%r2, [_Z20__CU_relu_derivativePfS_i_param_2];
	mov.u32 	%r3, %ctaid.x;
	mov.u32 	%r4, %ntid.x;
	mov.u32 	%r5, %tid.x;
	mad.lo.s32 	%r1, %r3, %r4, %r5;
	setp.ge.s32 	%p1, %r1, %r2;
	@%p1 bra 	$L__BB2_2;
	cvta.to.global.u64 	%rd3, %rd2;
	cvta.to.global.u64 	%rd4, %rd1;
	mul.wide.s32 	%rd5, %r1, 4;
	add.s64 	%rd6, %rd3, %rd5;
	ld.global.f32 	%f1, [%rd6];
	setp.gt.f32 	%p2, %f1, 0f00000000;
	selp.f32 	%f2, 0f3F800000, 0f00000000, %p2;
	add.s64 	%rd7, %rd4, %rd5;
	ld.global.f32 	%f3, [%rd7];
	mul.f32 	%f4, %f3, %f2;
	st.global.f32 	[%rd7], %f4;
$L__BB2_2:
	ret;

}
	// .globl	_Z16__CU_MatmulBatchPfS_S_iii
.visible .entry _Z16__CU_MatmulBatchPfS_S_iii(
	.param .u64 .ptr .align 1 _Z16__CU_MatmulBatchPfS_S_iii_param_0,
	.param .u64 .ptr .align 1 _Z16__CU_MatmulBatchPfS_S_iii_param_1,
	.param .u64 .ptr .align 1 _Z16__CU_MatmulBatchPfS_S_iii_param_2,
	.param .u32 _Z16__CU_MatmulBatchPfS_S_iii_param_3,
	.param .u32 _Z16__CU_MatmulBatchPfS_S_iii_param_4,
	.param .u32 _Z16__CU_MatmulBatchPfS_S_iii_param_5
)
{
	.reg .pred 	%p<13>;
	.reg .b32 	%r<41>;
	.reg .b32 	%f<68>;
	.reg .b64 	%rd<53>;

	ld.param.u64 	%rd6, [_Z16__CU_MatmulBatchPfS_S_iii_param_0];
	ld.param.u64 	%rd7, [_Z16__CU_MatmulBatchPfS_S_iii_param_1];
	ld.param.u64 	%rd8, [_Z16__CU_MatmulBatchPfS_S_iii_param_2];
	ld.param.u32 	%r20, [_Z16__CU_MatmulBatchPfS_S_iii_param_3];
	ld.param.u32 	%r18, [_Z16__CU_MatmulBatchPfS_S_iii_param_4];
	ld.param.u32 	%r19, [_Z16__CU_MatmulBatchPfS_S_iii_param_5];
	cvta.to.global.u64 	%rd1, %rd8;
	cvta.to.global.u64 	%rd2, %rd7;
	mov.u32 	%r21, %ctaid.y;
	mov.u32 	%r22, %ntid.y;
	mov.u32 	%r23, %tid.y;
	mad.lo.s32 	%r1, %r21, %r22, %r23;
	mov.u32 	%r24, %ctaid.x;
	mov.u32 	%r25, %ntid.x;
	mov.u32 	%r26, %tid.x;
	mad.lo.s32 	%r2, %r24, %r25, %r26;
	setp.ge.s32 	%p1, %r1, %r20;
	setp.ge.s32 	%p2, %r2, %r19;
	or.pred  	%p3, %p1, %p2;
	@%p3 bra 	$L__BB3_14;
	setp.lt.s32 	%p4, %r18, 1;
	mov.f32 	%f67, 0f00000000;
	@%p4 bra 	$L__BB3_13;
	mul.lo.s32 	%r3, %r18, %r1;
	and.b32  	%r4, %r18, 7;
	setp.lt.u32 	%p5, %r18, 8;
	mov.f32 	%f67, 0f00000000;
	mov.b32 	%r39, 0;
	@%p5 bra 	$L__BB3_5;
	and.b32  	%r39, %r18, 2147483640;
	neg.s32 	%r37, %r39;
	shl.b32 	%r7, %r19, 3;
	mul.wide.u32 	%rd9, %r3, 4;
	add.s64 	%rd10, %rd9, %rd2;
	add.s64 	%rd52, %rd10, 16;
	mov.f32 	%f67, 0f00000000;
	mul.wide.s32 	%rd13, %r19, 4;
	mov.u32 	%r36, %r2;
$L__BB3_4:
	.pragma "nounroll";
	ld.global.f32 	%f17, [%rd52+-16];
	mul.wide.s32 	%rd11, %r36, 4;
	add.s64 	%rd12, %rd1, %rd11;
	ld.global.f32 	%f18, [%rd12];
	fma.rn.f32 	%f19, %f17, %f18, %f67;
	ld.global.f32 	%f20, [%rd52+-12];
	add.s64 	%rd14, %rd12, %rd13;
	ld.global.f32 	%f21, [%rd14];
	fma.rn.f32 	%f22, %f20, %f21, %f19;
	ld.global.f32 	%f23, [%rd52+-8];
	add.s64 	%rd15, %rd14, %rd13;
	ld.global.f32 	%f24, [%rd15];
	fma.rn.f32 	%f25, %f23, %f24, %f22;
	ld.global.f32 	%f26, [%rd52+-4];
	add.s64 	%rd16, %rd15, %rd13;
	ld.global.f32 	%f27, [%rd16];
	fma.rn.f32 	%f28, %f26, %f27, %f25;
	ld.global.f32 	%f29, [%rd52];
	add.s64 	%rd17, %rd16, %rd13;
	ld.global.f32 	%f30, [%rd17];
	fma.rn.f32 	%f31, %f29, %f30, %f28;
	ld.global.f32 	%f32, [%rd52+4];
	add.s64 	%rd18, %rd17, %rd13;
	ld.global.f32 	%f33, [%rd18];
	fma.rn.f32 	%f34, %f32, %f33, %f31;
	ld.global.f32 	%f35, [%rd52+8];
	add.s64 	%rd19, %rd18, %rd13;
	ld.global.f32 	%f36, [%rd19];
	fma.rn.f32 	%f37, %f35, %f36, %f34;
	ld.global.f32 	%f38, [%rd52+12];
	add.s64 	%rd20, %rd19, %rd13;
	ld.global.f32 	%f39, [%rd20];
	fma.rn.f32 	%f67, %f38, %f39, %f37;
	add.s32 	%r37, %r37, 8;
	add.s32 	%r36, %r36, %r7;
	add.s64 	%rd52, %rd52, 32;
	setp.ne.s32 	%p6, %r37, 0;
	@%p6 bra 	$L__BB3_4;
$L__BB3_5:
	setp.eq.s32 	%p7, %r4, 0;
	@%p7 bra 	$L__BB3_13;
	and.b32  	%r13, %r18, 3;
	setp.lt.u32 	%p8, %r4, 4;
	@%p8 bra 	$L__BB3_8;
	add.s32 	%r28, %r39, %r3;
	mul.wide.u32 	%rd21, %r28, 4;
	add.s64 	%rd22, %rd2, %rd21;
	ld.global.f32 	%f41, [%rd22];
	mad.lo.s32 	%r29, %r39, %r19, %r2;
	mul.wide.s32 	%rd23, %r29, 4;
	add.s64 	%rd24, %rd1, %rd23;
	ld.global.f32 	%f42, [%rd24];
	fma.rn.f32 	%f43, %f41, %f42, %f67;
	cvt.u64.u32 	%rd25, %r3;
	cvt.u64.u32 	%rd26, %r39;
	add.s64 	%rd27, %rd26, %rd25;
	shl.b64 	%rd28, %rd27, 2;
	add.s64 	%rd29, %rd2, %rd28;
	ld.global.f32 	%f44, [%rd29+4];
	mul.wide.s32 	%rd30, %r19, 4;
	add.s64 	%rd31, %rd24, %rd30;
	ld.global.f32 	%f45, [%rd31];
	fma.rn.f32 	%f46, %f44, %f45, %f43;
	ld.global.f32 	%f47, [%rd29+8];
	add.s64 	%rd32, %rd31, %rd30;
	ld.global.f32 	%f48, [%rd32];
	fma.rn.f32 	%f49, %f47, %f48, %f46;
	ld.global.f32 	%f50, [%rd29+12];
	add.s64 	%rd33, %rd32, %rd30;
	ld.global.f32 	%f51, [%rd33];
	fma.rn.f32 	%f67, %f50, %f51, %f49;
	add.s32 	%r39, %r39, 4;
$L__BB3_8:
	setp.eq.s32 	%p9, %r13, 0;
	@%p9 bra 	$L__BB3_13;
	setp.eq.s32 	%p10, %r13, 1;
	@%p10 bra 	$L__BB3_11;
	add.s32 	%r30, %r39, %r3;
	mul.wide.u32 	%rd34, %r30, 4;
	add.s64 	%rd35, %rd2, %rd34;
	ld.global.f32 	%f53, [%rd35];
	mad.lo.s32 	%r31, %r39, %r19, %r2;
	mul.wide.s32 	%rd36, %r31, 4;
	add.s64 	%rd37, %rd1, %rd36;
	ld.global.f32 	%f54, [%rd37];
	fma.rn.f32 	%f55, %f53, %f54, %f67;
	cvt.u64.u32 	%rd38, %r3;
	cvt.u64.u32 	%rd39, %r39;
	add.s64 	%rd40, %rd39, %rd38;
	shl.b64 	%rd41, %rd40, 2;
	add.s64 	%rd42, %rd2, %rd41;
	ld.global.f32 	%f56, [%rd42+4];
	mul.wide.s32 	%rd43, %r19, 4;
	add.s64 	%rd44, %rd37, %rd43;
	ld.global.f32 	%f57, [%rd44];
	fma.rn.f32 	%f67, %f56, %f57, %f55;
	add.s32 	%r39, %r39, 2;
$L__BB3_11:
	and.b32  	%r32, %r18, 1;
	setp.eq.b32 	%p11, %r32, 1;
	not.pred 	%p12, %p11;
	@%p12 bra 	$L__BB3_13;
	add.s32 	%r33, %r39, %r3;
	mul.wide.u32 	%rd45, %r33, 4;
	add.s64 	%rd46, %rd2, %rd45;
	ld.global.f32 	%f58, [%rd46];
	mad.lo.s32 	%r34, %r39, %r19, %r2;
	mul.wide.s32 	%rd47, %r34, 4;
	add.s64 	%rd48, %rd1, %rd47;
	ld.global.f32 	%f59, [%rd48];
	fma.rn.f32 	%f67, %f58, %f59, %f67;
$L__BB3_13:
	mad.lo.s32 	%r35, %r19, %r1, %r2;
	cvta.to.global.u64 	%rd49, %rd6;
	mul.wide.s32 	%rd50, %r35, 4;
	add.s64 	%rd51, %rd49, %rd50;
	st.global.f32 	[%rd51], %f67;
$L__BB3_14:
	ret;

}
	// .globl	_Z14__CU_TransposePfPKfii
.visible .entry _Z14__CU_TransposePfPKfii(
	.param .u64 .ptr .align 1 _Z14__CU_TransposePfPKfii_param_0,
	.param .u64 .ptr .align 1 _Z14__CU_TransposePfPKfii_param_1,
	.param .u32 _Z14__CU_TransposePfPKfii_param_2,
	.param .u32 _Z14__CU_TransposePfPKfii_param_3
)
{
	.reg .pred 	%p<4>;
	.reg .b32 	%r<13>;
	.reg .b32 	%f<2>;
	.reg .b64 	%rd<9>;

	ld.param.u64 	%rd1, [_Z14__CU_TransposePfPKfii_param_0];
	ld.param.u64 	%rd2, [_Z14__CU_TransposePfPKfii_param_1];
	ld.param.u32 	%r3, [_Z14__CU_TransposePfPKfii_param_2];
	ld.param.u32 	%r4, [_Z14__CU_TransposePfPKfii_param_3];
	mov.u32 	%r5, %ctaid.y;
	mov.u32 	%r6, %ntid.y;
	mov.u32 	%r7, %tid.y;
	mad.lo.s32 	%r1, %r5, %r6, %r7;
	mov.u32 	%r8, %ctaid.x;
	mov.u32 	%r9, %ntid.x;
	mov.u32 	%r10, %tid.x;
	mad.lo.s32 	%r2, %r8, %r9, %r10;
	setp.ge.s32 	%p1, %r1, %r3;
	setp.ge.s32 	%p2, %r2, %r4;
	or.pred  	%p3, %p1, %p2;
	@%p3 bra 	$L__BB4_2;
	cvta.to.global.u64 	%rd3, %rd2;
	cvta.to.global.u64 	%rd4, %rd1;
	mad.lo.s32 	%r11, %r4, %r1, %r2;
	mul.wide.s32 	%rd5, %r11, 4;
	add.s64 	%rd6, %rd3, %rd5;
	ld.global.f32 	%f1, [%rd6];
	mad.lo.s32 	%r12, %r3, %r2, %r1;
	mul.wide.s32 	%rd7, %r12, 4;
	add.s64 	%rd8, %rd4, %rd7;
	st.global.f32 	[%rd8], %f1;
$L__BB4_2:
	ret;

}
	// .globl	_Z11__CU_VecAddPfS_S_ii
.visible .entry _Z11__CU_VecAddPfS_S_ii(
	.param .u64 .ptr .align 1 _Z11__CU_VecAddPfS_S_ii_param_0,
	.param .u64 .ptr .align 1 _Z11__CU_VecAddPfS_S_ii_param_1,
	.param .u64 .ptr .align 1 _Z11__CU_VecAddPfS_S_ii_param_2,
	.param .u32 _Z11__CU_VecAddPfS_S_ii_param_3,
	.param .u32 _Z11__CU_VecAddPfS_S_ii_param_4
)
{
	.reg .pred 	%p<4>;
	.reg .b32 	%r<12>;
	.reg .b32 	%f<4>;
	.reg .b64 	%rd<12>;

	ld.param.u64 	%rd1, [_Z11__CU_VecAddPfS_S_ii_param_0];
	ld.param.u64 	%rd2, [_Z11__CU_VecAddPfS_S_ii_param_1];
	ld.param.u64 	%rd3, [_Z11__CU_VecAddPfS_S_ii_param_2];
	ld.param.u32 	%r4, [_Z11__CU_VecAddPfS_S_ii_param_3];
	ld.param.u32 	%r3, [_Z11__CU_VecAddPfS_S_ii_param_4];
	mov.u32 	%r5, %ctaid.y;
	mov.u32 	%r6, %ntid.y;
	mov.u32 	%r7, %tid.y;
	mad.lo.s32 	%r1, %r5, %r6, %r7;
	mov.u32 	%r8, %ctaid.x;
	mov.u32 	%r9, %ntid.x;
	mov.u32 	%r10, %tid.x;
	mad.lo.s32 	%r2, %r8, %r9, %r10;
	setp.ge.s32 	%p1, %r1, %r4;
	setp.ge.s32 	%p2, %r2, %r3;
	or.pred  	%p3, %p1, %p2;
	@%p3 bra 	$L__BB5_2;
	cvta.to.global.u64 	%rd4, %rd2;
	cvta.to.global.u64 	%rd5, %rd3;
	cvta.to.global.u64 	%rd6, %rd1;
	mad.lo.s32 	%r11, %r3, %r1, %r2;
	mul.wide.s32 	%rd7, %r11, 4;
	add.s64 	%rd8, %rd4, %rd7;
	ld.global.f32 	%f1, [%rd8];
	mul.wide.s32 	%rd9, %r2, 4;
	add.s64 	%rd10, %rd5, %rd9;
	ld.global.f32 	%f2, [%rd10];
	add.f32 	%f3, %f1, %f2;
	add.s64 	%rd11, %rd6, %rd7;
	st.global.f32 	[%rd11], %f3;
$L__BB5_2:
	ret;

}
	// .globl	_Z20__CU_UpdateParameterPfPKffi
.visible .entry _Z20__CU_UpdateParameterPfPKffi(
	.param .u64 .ptr .align 1 _Z20__CU_UpdateParameterPfPKffi_param_0,
	.param .u64 .ptr .align 1 _Z20__CU_UpdateParameterPfPKffi_param_1,
	.param .f32 _Z20__CU_UpdateParameterPfPKffi_param_2,
	.param .u32 _Z20__CU_UpdateParameterPfPKffi_param_3
)
{
	.reg .pred 	%p<2>;
	.reg .b32 	%r<6>;
	.reg .b32 	%f<6>;
	.reg .b64 	%rd<8>;

	ld.param.u64 	%rd1, [_Z20__CU_UpdateParameterPfPKffi_param_0];
	ld.param.u64 	%rd2, [_Z20__CU_UpdateParameterPfPKffi_param_1];
	ld.param.f32 	%f1, [_Z20__CU_UpdateParameterPfPKffi_param_2];
	ld.param.u32 	%r2, [_Z20__CU_UpdateParameterPfPKffi_param_3];
	mov.u32 	%r3, %ctaid.x;
	mov.u32 	%r4, %ntid.x;
	mov.u32 	%r5, %tid.x;
	mad.lo.s32 	%r1, %r3, %r4, %r5;
	setp.ge.s32 	%p1, %r1, %r2;
	@%p1 bra 	$L__BB6_2;
	cvta.to.global.u64 	%rd3, %rd2;
	cvta.to.global.u64 	%rd4, %rd1;
	mul.wide.s32 	%rd5, %r1, 4;
	add.s64 	%rd6, %rd3, %rd5;
	ld.global.f32 	%f2, [%rd6];
	mul.f32 	%f3, %f1, %f2;
	add.s64 	%rd7, %rd4, %rd5;
	ld.global.f32 	%f4, [%rd7];
	sub.f32 	%f5, %f4, %f3;
	st.global.f32 	[%rd7], %f5;
$L__BB6_2:
	ret;

}
	// .globl	_Z22__CU_ComputeSquaredSumPfS_i
.visible .entry _Z22__CU_ComputeSquaredSumPfS_i(
	.param .u64 .ptr .align 1 _Z22__CU_ComputeSquaredSumPfS_i_param_0,
	.param .u64 .ptr .align 1 _Z22__CU_ComputeSquaredSumPfS_i_param_1,
	.param .u32 _Z22__CU_ComputeSquaredSumPfS_i_param_2
)
{
	.reg .pred 	%p<7>;
	.reg .b32 	%r<19>;
	.reg .b32 	%f<13>;
	.reg .b64 	%rd<9>;
	// demoted variable
	.shared .align 4 .b8 _ZZ22__CU_ComputeSquaredSumPfS_iE5cache[1024];
	ld.param.u64 	%rd2, [_Z22__CU_ComputeSquaredSumPfS_i_param_0];
	ld.param.u64 	%rd3, [_Z22__CU_ComputeSquaredSumPfS_i_param_1];
	ld.param.u32 	%r11, [_Z22__CU_ComputeSquaredSumPfS_i_param_2];
	mov.u32 	%r1, %tid.x;
	mov.u32 	%r2, %ctaid.x;
	mov.u32 	%r18, %ntid.x;
	mad.lo.s32 	%r17, %r2, %r18, %r1;
	setp.ge.s32 	%p1, %r17, %r11;
	mov.f32 	%f12, 0f00000000;
	@%p1 bra 	$L__BB7_3;
	mov.u32 	%r12, %nctaid.x;
	mul.lo.s32 	%r5, %r18, %r12;
	cvta.to.global.u64 	%rd1, %rd2;
	mov.f32 	%f12, 0f00000000;
$L__BB7_2:
	mul.wide.s32 	%rd4, %r17, 4;
	add.s64 	%rd5, %rd1, %rd4;
	ld.global.f32 	%f6, [%rd5];
	fma.rn.f32 	%f12, %f6, %f6, %f12;
	add.s32 	%r17, %r17, %r5;
	setp.lt.s32 	%p2, %r17, %r11;
	@%p2 bra 	$L__BB7_2;
$L__BB7_3:
	shl.b32 	%r13, %r1, 2;
	mov.u32 	%r14, _ZZ22__CU_ComputeSquaredSumPfS_iE5cache;
	add.s32 	%r8, %r14, %r13;
	st.shared.f32 	[%r8], %f12;
	bar.sync 	0;
	setp.lt.u32 	%p3, %r18, 2;
	@%p3 bra 	$L__BB7_7;
$L__BB7_4:
	shr.u32 	%r10, %r18, 1;
	setp.ge.u32 	%p4, %r1, %r10;
	@%p4 bra 	$L__BB7_6;
	shl.b32 	%r15, %r10, 2;
	add.s32 	%r16, %r8, %r15;
	ld.shared.f32 	%f7, [%r16];
	ld.shared.f32 	%f8, [%r8];
	add.f32 	%f9, %f7, %f8;
	st.shared.f32 	[%r8], %f9;
$L__BB7_6:
	bar.sync 	0;
	setp.gt.u32 	%p5, %r18, 3;
	mov.u32 	%r18, %r10;
	@%p5 bra 	$L__BB7_4;
$L__BB7_7:
	setp.ne.s32 	%p6, %r1, 0;
	@%p6 bra 	$L__BB7_9;
	ld.shared.f32 	%f10, [_ZZ22__CU_ComputeSquaredSumPfS_iE5cache];
	cvta.to.global.u64 	%rd6, %rd3;
	mul.wide.u32 	%rd7, %r2, 4;
	add.s64 	%rd8, %rd6, %rd7;
	st.global.f32 	[%rd8], %f10;
$L__BB7_9:
	ret;

}
	// .globl	_Z19__CU_ReduceAndScalePfS_if
.visible .entry _Z19__CU_ReduceAndScalePfS_if(
	.param .u64 .ptr .align 1 _Z19__CU_ReduceAndScalePfS_if_param_0,
	.param .u64 .ptr .align 1 _Z19__CU_ReduceAndScalePfS_if_param_1,
	.param .u32 _Z19__CU_ReduceAndScalePfS_if_param_2,
	.param .f32 _Z19__CU_ReduceAndScalePfS_if_param_3
)
{
	.reg .pred 	%p<11>;
	.reg .b32 	%r<23>;
	.reg .b32 	%f<87>;
	.reg .b64 	%rd<18>;

	ld.param.u64 	%rd9, [_Z19__CU_ReduceAndScalePfS_if_param_0];
	ld.param.u64 	%rd8, [_Z19__CU_ReduceAndScalePfS_if_param_1];
	ld.param.u32 	%r16, [_Z19__CU_ReduceAndScalePfS_if_param_2];
	ld.param.f32 	%f14, [_Z19__CU_ReduceAndScalePfS_if_param_3];
	cvta.to.global.u64 	%rd1, %rd9;
	setp.lt.s32 	%p1, %r16, 1;
	mov.f32 	%f86, 0f00000000;
	@%p1 bra 	$L__BB8_13;
	and.b32  	%r1, %r16, 15;
	setp.lt.u32 	%p2, %r16, 16;
	mov.f32 	%f86, 0f00000000;
	mov.b32 	%r20, 0;
	@%p2 bra 	$L__BB8_4;
	and.b32  	%r20, %r16, 2147483632;
	neg.s32 	%r18, %r20;
	add.s64 	%rd16, %rd1, 32;
	mov.f32 	%f86, 0f00000000;
$L__BB8_3:
	.pragma "nounroll";
	ld.global.f32 	%f19, [%rd16+-32];
	add.f32 	%f20, %f86, %f19;
	ld.global.f32 	%f21, [%rd16+-28];
	add.f32 	%f22, %f20, %f21;
	ld.global.f32 	%f23, [%rd16+-24];
	add.f32 	%f24, %f22, %f23;
	ld.global.f32 	%f25, [%rd16+-20];
	add.f32 	%f26, %f24, %f25;
	ld.global.f32 	%f27, [%rd16+-16];
	add.f32 	%f28, %f26, %f27;
	ld.global.f32 	%f29, [%rd16+-12];
	add.f32 	%f30, %f28, %f29;
	ld.global.f32 	%f31, [%rd16+-8];
	add.f32 	%f32, %f30, %f31;
	ld.global.f32 	%f33, [%rd16+-4];
	add.f32 	%f34, %f32, %f33;
	ld.global.f32 	%f35, [%rd16];
	add.f32 	%f36, %f34, %f35;
	ld.global.f32 	%f37, [%rd16+4];
	add.f32 	%f38, %f36, %f37;
	ld.global.f32 	%f39, [%rd16+8];
	add.f32 	%f40, %f38, %f39;
	ld.global.f32 	%f41, [%rd16+12];
	add.f32 	%f42, %f40, %f41;
	ld.global.f32 	%f43, [%rd16+16];
	add.f32 	%f44, %f42, %f43;
	ld.global.f32 	%f45, [%rd16+20];
	add.f32 	%f46, %f44, %f45;
	ld.global.f32 	%f47, [%rd16+24];
	add.f32 	%f48, %f46, %f47;
	ld.global.f32 	%f49, [%rd16+28];
	add.f32 	%f86, %f48, %f49;
	add.s32 	%r18, %r18, 16;
	add.s64 	%rd16, %rd16, 64;
	setp.ne.s32 	%p3, %r18, 0;
	@%p3 bra 	$L__BB8_3;
$L__BB8_4:
	setp.eq.s32 	%p4, %r1, 0;
	@%p4 bra 	$L__BB8_13;
	and.b32  	%r7, %r16, 7;
	setp.lt.u32 	%p5, %r1, 8;
	@%p5 bra 	$L__BB8_7;
	mul.wide.u32 	%rd10, %r20, 4;
	add.s64 	%rd11, %rd1, %rd10;
	ld.global.f32 	%f51, [%rd11];
	add.f32 	%f52, %f86, %f51;
	ld.global.f32 	%f53, [%rd11+4];
	add.f32 	%f54, %f52, %f53;
	ld.global.f32 	%f55, [%rd11+8];
	add.f32 	%f56, %f54, %f55;
	ld.global.f32 	%f57, [%rd11+12];
	add.f32 	%f58, %f56, %f57;
	ld.global.f32 	%f59, [%rd11+16];
	add.f32 	%f60, %f58, %f59;
	ld.global.f32 	%f61, [%rd11+20];
	add.f32 	%f62, %f60, %f61;
	ld.global.f32 	%f63, [%rd11+24];
	add.f32 	%f64, %f62, %f63;
	ld.global.f32 	%f65, [%rd11+28];
	add.f32 	%f86, %f64, %f65;
	add.s32 	%r20, %r20, 8;
$L__BB8_7:
	setp.eq.s32 	%p6, %r7, 0;
	@%p6 bra 	$L__BB8_13;
	and.b32  	%r10, %r16, 3;
	setp.lt.u32 	%p7, %r7, 4;
	@%p7 bra 	$L__BB8_10;
	mul.wide.u32 	%rd12, %r20, 4;
	add.s64 	%rd13, %rd1, %rd12;
	ld.global.f32 	%f67, [%rd13];
	add.f32 	%f68, %f86, %f67;
	ld.global.f32 	%f69, [%rd13+4];
	add.f32 	%f70, %f68, %f69;
	ld.global.f32 	%f71, [%rd13+8];
	add.f32 	%f72, %f70, %f71;
	ld.global.f32 	%f73, [%rd13+12];
	add.f32 	%f86, %f72, %f73;
	add.s32 	%r20, %r20, 4;
$L__BB8_10:
	setp.eq.s32 	%p8, %r10, 0;
	@%p8 bra 	$L__BB8_13;
	mul.wide.u32 	%rd14, %r20, 4;
	add.s64 	%rd17, %rd1, %rd14;
	neg.s32 	%r22, %r10;
$L__BB8_12:
	.pragma "nounroll";
	ld.global.f32 	%f74, [%rd17];
	add.f32 	%f86, %f86, %f74;
	add.s64 	%rd17, %rd17, 4;
	add.s32 	%r22, %r22, 1;
	setp.ne.s32 	%p9, %r22, 0;
	@%p9 bra 	$L__BB8_12;
$L__BB8_13:
	sqrt.rn.f32 	%f75, %f86;
	setp.gt.f32 	%p10, %f75, %f14;
	div.rn.f32 	%f76, %f14, %f75;
	selp.f32 	%f77, %f76, 0f3F800000, %p10;
	cvta.to.global.u64 	%rd15, %rd8;
	st.global.f32 	[%rd15], %f77;
	ret;

}
	// .globl	_Z18__CU_ScaleGradientPfiS_
.visible .entry _Z18__CU_ScaleGradientPfiS_(
	.param .u64 .ptr .align 1 _Z18__CU_ScaleGradientPfiS__param_0,
	.param .u32 _Z18__CU_ScaleGradientPfiS__param_1,
	.param .u64 .ptr .align 1 _Z18__CU_ScaleGradientPfiS__param_2
)
{
	.reg .pred 	%p<2>;
	.reg .b32 	%r<6>;
	.reg .b32 	%f<4>;
	.reg .b64 	%rd<7>;

	ld.param.u64 	%rd1, [_Z18__CU_ScaleGradientPfiS__param_0];
	ld.param.u32 	%r2, [_Z18__CU_ScaleGradientPfiS__param_1];
	ld.param.u64 	%rd2, [_Z18__CU_ScaleGradientPfiS__param_2];
	mov.u32 	%r3, %tid.x;
	mov.u32 	%r4, %ctaid.x;
	mov.u32 	%r5, %ntid.x;
	mad.lo.s32 	%r1, %r4, %r5, %r3;
	setp.ge.s32 	%p1, %r1, %r2;
	@%p1 bra 	$L__BB9_2;
	cvta.to.global.u64 	%rd3, %rd2;
	cvta.to.global.u64 	%rd4, %rd1;
	ld.global.f32 	%f1, [%rd3];
	mul.wide.s32 	%rd5, %r1, 4;
	add.s64 	%rd6, %rd4, %rd5;
	ld.global.f32 	%f2, [%rd6];
	mul.f32 	%f3, %f1, %f2;
	st.global.f32 	[%rd6], %f3;
$L__BB9_2:
	ret;

}
	// .globl	_Z17__CU_Compute_dEdzPfPKfS1_ib
.visible .entry _Z17__CU_Compute_dEdzPfPKfS1_ib(
	.param .u64 .ptr .align 1 _Z17__CU_Compute_dEdzPfPKfS1_ib_param_0,
	.param .u64 .ptr .align 1 _Z17__CU_Compute_dEdzPfPKfS1_ib_param_1,
	.param .u64 .ptr .align 1 _Z17__CU_Compute_dEdzPfPKfS1_ib_param_2,
	.param .u32 _Z17__CU_Compute_dEdzPfPKfS1_ib_param_3,
	.param .u8 _Z17__CU_Compute_dEdzPfPKfS1_ib_param_4
)
{
	.reg .pred 	%p<4>;
	.reg .b16 	%rs<2>;
	.reg .b32 	%r<6>;
	.reg .b32 	%f<8>;
	.reg .b64 	%rd<12>;

	ld.param.u64 	%rd1, [_Z17__CU_Compute_dEdzPfPKfS1_ib_param_0];
	ld.param.u64 	%rd2, [_Z17__CU_Compute_dEdzPfPKfS1_ib_param_1];
	ld.param.u64 	%rd3, [_Z17__CU_Compute_dEdzPfPKfS1_ib_param_2];
	ld.param.u32 	%r2, [_Z17__CU_Compute_dEdzPfPKfS1_ib_param_3];
	ld.param.s8 	%rs1, [_Z17__CU_Compute_dEdzPfPKfS1_ib_param_4];
	mov.u32 	%r3, %ctaid.x;
	mov.u32 	%r4, %ntid.x;
	mov.u32 	%r5, %tid.x;
	mad.lo.s32 	%r1, %r3, %r4, %r5;
	setp.ge.s32 	%p1, %r1, %r2;
	@%p1 bra 	$L__BB10_4;
	setp.eq.s16 	%p2, %rs1, 0;
	mov.f32 	%f7, 0f3F800000;
	@%p2 bra 	$L__BB10_3;
	cvta.to.global.u64 	%rd4, %rd3;
	mul.wide.s32 	%rd5, %r1, 4;
	add.s64 	%rd6, %rd4, %rd5;
	ld.global.f32 	%f4, [%rd6];
	setp.gt.f32 	%p3, %f4, 0f00000000;
	selp.f32 	%f7, 0f3F800000, 0f00000000, %p3;
$L__BB10_3:
	cvta.to.global.u64 	%rd7, %rd2;
	mul.wide.s32 	%rd8, %r1, 4;
	add.s64 	%rd9, %rd7, %rd8;
	ld.global.f32 	%f5, [%rd9];
	mul.f32 	%f6, %f7, %f5;
	cvta.to.global.u64 	%rd10, %rd1;
	add.s64 	%rd11, %rd10, %rd8;
	st.global.f32 	[%rd11], %f6;
$L__BB10_4:
	ret;

}
	// .globl	_Z24__CU_ComputeBiasGradientPfPKfii
.visible .entry _Z24__CU_ComputeBiasGradientPfPKfii(
	.param .u64 .ptr .align 1 _Z24__CU_ComputeBiasGradientPfPKfii_param_0,
	.param .u64 .ptr .align 1 _Z24__CU_ComputeBiasGradientPfPKfii_param_1,
	.param .u32 _Z24__CU_ComputeBiasGradientPfPKfii_param_2,
	.param .u32 _Z24__CU_ComputeBiasGradientPfPKfii_param_3
)
{
	.reg .pred 	%p<11>;
	.reg .b32 	%r<38>;
	.reg .b32 	%f<83>;
	.reg .b64 	%rd<43>;

	ld.param.u64 	%rd2, [_Z24__CU_ComputeBiasGradientPfPKfii_param_0];
	ld.param.u64 	%rd3, [_Z24__CU_ComputeBiasGradientPfPKfii_param_1];
	ld.param.u32 	%r23, [_Z24__CU_ComputeBiasGradientPfPKfii_param_2];
	ld.param.u32 	%r24, [_Z24__CU_ComputeBiasGradientPfPKfii_param_3];
	cvta.to.global.u64 	%rd1, %rd3;
	mov.u32 	%r25, %ctaid.x;
	mov.u32 	%r26, %ntid.x;
	mov.u32 	%r27, %tid.x;
	mad.lo.s32 	%r1, %r25, %r26, %r27;
	setp.ge.s32 	%p1, %r1, %r24;
	@%p1 bra 	$L__BB11_15;
	setp.lt.s32 	%p2, %r23, 1;
	mov.f32 	%f82, 0f00000000;
	@%p2 bra 	$L__BB11_14;
	and.b32  	%r2, %r23, 15;
	setp.lt.u32 	%p3, %r23, 16;
	mov.f32 	%f82, 0f00000000;
	mov.b32 	%r34, 0;
	@%p3 bra 	$L__BB11_5;
	and.b32  	%r34, %r23, 2147483632;
	neg.s32 	%r32, %r34;
	shl.b32 	%r5, %r24, 4;
	mov.f32 	%f82, 0f00000000;
	mul.wide.s32 	%rd6, %r24, 4;
	mov.u32 	%r31, %r1;
$L__BB11_4:
	.pragma "nounroll";
	mul.wide.s32 	%rd4, %r31, 4;
	add.s64 	%rd5, %rd1, %rd4;
	ld.global.f32 	%f18, [%rd5];
	add.f32 	%f19, %f82, %f18;
	add.s64 	%rd7, %rd5, %rd6;
	ld.global.f32 	%f20, [%rd7];
	add.f32 	%f21, %f19, %f20;
	add.s64 	%rd8, %rd7, %rd6;
	ld.global.f32 	%f22, [%rd8];
	add.f32 	%f23, %f21, %f22;
	add.s64 	%rd9, %rd8, %rd6;
	ld.global.f32 	%f24, [%rd9];
	add.f32 	%f25, %f23, %f24;
	add.s64 	%rd10, %rd9, %rd6;
	ld.global.f32 	%f26, [%rd10];
	add.f32 	%f27, %f25, %f26;
	add.s64 	%rd11, %rd10, %rd6;
	ld.global.f32 	%f28, [%rd11];
	add.f32 	%f29, %f27, %f28;
	add.s64 	%rd12, %rd11, %rd6;
	ld.global.f32 	%f30, [%rd12];
	add.f32 	%f31, %f29, %f30;
	add.s64 	%rd13, %rd12, %rd6;
	ld.global.f32 	%f32, [%rd13];
	add.f32 	%f33, %f31, %f32;
	add.s64 	%rd14, %rd13, %rd6;
	ld.global.f32 	%f34, [%rd14];
	add.f32 	%f35, %f33, %f34;
	add.s64 	%rd15, %rd14, %rd6;
	ld.global.f32 	%f36, [%rd15];
	add.f32 	%f37, %f35, %f36;
	add.s64 	%rd16, %rd15, %rd6;
	ld.global.f32 	%f38, [%rd16];
	add.f32 	%f39, %f37, %f38;
	add.s64 	%rd17, %rd16, %rd6;
	ld.global.f32 	%f40, [%rd17];
	add.f32 	%f41, %f39, %f40;
	add.s64 	%rd18, %rd17, %rd6;
	ld.global.f32 	%f42, [%rd18];
	add.f32 	%f43, %f41, %f42;
	add.s64 	%rd19, %rd18, %rd6;
	ld.global.f32 	%f44, [%rd19];
	add.f32 	%f45, %f43, %f44;
	add.s64 	%rd20, %rd19, %rd6;
	ld.global.f32 	%f46, [%rd20];
	add.f32 	%f47, %f45, %f46;
	add.s64 	%rd21, %rd20, %rd6;
	ld.global.f32 	%f48, [%rd21];
	add.f32 	%f82, %f47, %f48;
	add.s32 	%r32, %r32, 16;
	add.s32 	%r31, %r31, %r5;
	setp.ne.s32 	%p4, %r32, 0;
	@%p4 bra 	$L__BB11_4;
$L__BB11_5:
	setp.eq.s32 	%p5, %r2, 0;
	@%p5 bra 	$L__BB11_14;
	and.b32  	%r11, %r23, 7;
	setp.lt.u32 	%p6, %r2, 8;
	@%p6 bra 	$L__BB11_8;
	mad.lo.s32 	%r29, %r34, %r24, %r1;
	mul.wide.s32 	%rd22, %r29, 4;
	add.s64 	%rd23, %rd1, %rd22;
	ld.global.f32 	%f50, [%rd23];
	add.f32 	%f51, %f82, %f50;
	mul.wide.s32 	%rd24, %r24, 4;
	add.s64 	%rd25, %rd23, %rd24;
	ld.global.f32 	%f52, [%rd25];
	add.f32 	%f53, %f51, %f52;
	add.s64 	%rd26, %rd25, %rd24;
	ld.global.f32 	%f54, [%rd26];
	add.f32 	%f55, %f53, %f54;
	add.s64 	%rd27, %rd26, %rd24;
	ld.global.f32 	%f56, [%rd27];
	add.f32 	%f57, %f55, %f56;
	add.s64 	%rd28, %rd27, %rd24;
	ld.global.f32 	%f58, [%rd28];
	add.f32 	%f59, %f57, %f58;
	add.s64 	%rd29, %rd28, %rd24;
	ld.global.f32 	%f60, [%rd29];
	add.f32 	%f61, %f59, %f60;
	add.s64 	%rd30, %rd29, %rd24;
	ld.global.f32 	%f62, [%rd30];
	add.f32 	%f63, %f61, %f62;
	add.s64 	%rd31, %rd30, %rd24;
	ld.global.f32 	%f64, [%rd31];
	add.f32 	%f82, %f63, %f64;
	add.s32 	%r34, %r34, 8;
$L__BB11_8:
	setp.eq.s32 	%p7, %r11, 0;
	@%p7 bra 	$L__BB11_14;
	and.b32  	%r14, %r23, 3;
	setp.lt.u32 	%p8, %r11, 4;
	@%p8 bra 	$L__BB11_11;
	mad.lo.s32 	%r30, %r34, %r24, %r1;
	mul.wide.s32 	%rd32, %r30, 4;
	add.s64 	%rd33, %rd1, %rd32;
	ld.global.f32 	%f66, [%rd33];
	add.f32 	%f67, %f82, %f66;
	mul.wide.s32 	%rd34, %r24, 4;
	add.s64 	%rd35, %rd33, %rd34;
	ld.global.f32 	%f68, [%rd35];
	add.f32 	%f69, %f67, %f68;
	add.s64 	%rd36, %rd35, %rd34;
	ld.global.f32 	%f70, [%rd36];
	add.f32 	%f71, %f69, %f70;
	add.s64 	%rd37, %rd36, %rd34;
	ld.global.f32 	%f72, [%rd37];
	add.f32 	%f82, %f71, %f72;
	add.s32 	%r34, %r34, 4;
$L__BB11_11:
	setp.eq.s32 	%p9, %r14, 0;
	@%p9 bra 	$L__BB11_14;
	mad.lo.s32 	%r37, %r34, %r24, %r1;
	neg.s32 	%r36, %r14;
$L__BB11_13:
	.pragma "nounroll";
	mul.wide.s32 	%rd38, %r37, 4;
	add.s64 	%rd39, %rd1, %rd38;
	ld.global.f32 	%f73, [%rd39];
	add.f32 	%f82, %f82, %f73;
	add.s32 	%r37, %r37, %r24;
	add.s32 	%r36, %r36, 1;
	setp.ne.s32 	%p10, %r36, 0;
	@%p10 bra 	$L__BB11_13;
$L__BB11_14:
	cvta.to.global.u64 	%rd40, %rd2;
	mul.wide.s32 	%rd41, %r1, 4;
	add.s64 	%rd42, %rd40, %rd41;
	st.global.f32 	[%rd42], %f82;
$L__BB11_15:
	ret;

}
	// .globl	_Z12__CU_SoftmaxPfS_ii
.visible .entry _Z12__CU_SoftmaxPfS_ii(
	.param .u64 .ptr .align 1 _Z12__CU_SoftmaxPfS_ii_param_0,
	.param .u64 .ptr .align 1 _Z12__CU_SoftmaxPfS_ii_param_1,
	.param .u32 _Z12__CU_SoftmaxPfS_ii_param_2,
	.param .u32 _Z12__CU_SoftmaxPfS_ii_param_3
)
{
	.reg .pred 	%p<29>;
	.reg .b32 	%r<122>;
	.reg .b32 	%f<393>;
	.reg .b64 	%rd<51>;

	ld.param.u64 	%rd13, [_Z12__CU_SoftmaxPfS_ii_param_0];
	ld.param.u64 	%rd14, [_Z12__CU_SoftmaxPfS_ii_param_1];
	ld.param.u32 	%r57, [_Z12__CU_SoftmaxPfS_ii_param_2];
	ld.param.u32 	%r56, [_Z12__CU_SoftmaxPfS_ii_param_3];
	cvta.to.global.u64 	%rd1, %rd14;
	mov.u32 	%r58, %ctaid.x;
	mov.u32 	%r59, %ntid.x;
	mov.u32 	%r60, %tid.x;
	mad.lo.s32 	%r1, %r58, %r59, %r60;
	setp.ge.s32 	%p1, %r1, %r57;
	@%p1 bra 	$L__BB12_40;
	cvta.to.global.u64 	%rd2, %rd13;
	mul.lo.s32 	%r2, %r56, %r1;
	mul.wide.s32 	%rd15, %r2, 4;
	add.s64 	%rd3, %rd2, %rd15;
	ld.global.f32 	%f383, [%rd3];
	setp.lt.s32 	%p2, %r56, 2;
	@%p2 bra 	$L__BB12_15;
	add.s32 	%r3, %r56, -1;
	add.s32 	%r62, %r56, -2;
	and.b32  	%r4, %r3, 15;
	setp.lt.u32 	%p3, %r62, 15;
	mov.b32 	%r104, 1;
	@%p3 bra 	$L__BB12_6;
	and.b32  	%r64, %r3, -16;
	neg.s32 	%r109, %r64;
	add.s64 	%rd17, %rd15, %rd2;
	add.s64 	%rd49, %rd17, 32;
	mov.b32 	%r108, 0;
$L__BB12_4:
	.pragma "nounroll";
	ld.global.f32 	%f28, [%rd49+-28];
	max.f32 	%f29, %f383, %f28;
	ld.global.f32 	%f30, [%rd49+-24];
	max.f32 	%f31, %f29, %f30;
	ld.global.f32 	%f32, [%rd49+-20];
	max.f32 	%f33, %f31, %f32;
	ld.global.f32 	%f34, [%rd49+-16];
	max.f32 	%f35, %f33, %f34;
	ld.global.f32 	%f36, [%rd49+-12];
	max.f32 	%f37, %f35, %f36;
	ld.global.f32 	%f38, [%rd49+-8];
	max.f32 	%f39, %f37, %f38;
	ld.global.f32 	%f40, [%rd49+-4];
	max.f32 	%f41, %f39, %f40;
	ld.global.f32 	%f42, [%rd49];
	max.f32 	%f43, %f41, %f42;
	ld.global.f32 	%f44, [%rd49+4];
	max.f32 	%f45, %f43, %f44;
	ld.global.f32 	%f46, [%rd49+8];
	max.f32 	%f47, %f45, %f46;
	ld.global.f32 	%f48, [%rd49+12];
	max.f32 	%f49, %f47, %f48;
	ld.global.f32 	%f50, [%rd49+16];
	max.f32 	%f51, %f49, %f50;
	ld.global.f32 	%f52, [%rd49+20];
	max.f32 	%f53, %f51, %f52;
	ld.global.f32 	%f54, [%rd49+24];
	max.f32 	%f55, %f53, %f54;
	ld.global.f32 	%f56, [%rd49+28];
	max.f32 	%f57, %f55, %f56;
	ld.global.f32 	%f58, [%rd49+32];
	max.f32 	%f383, %f57, %f58;
	add.s32 	%r109, %r109, 16;
	add.s32 	%r108, %r108, 16;
	add.s64 	%rd49, %rd49, 64;
	setp.eq.s32 	%p4, %r109, 0;
	@%p4 bra 	$L__BB12_5;
	bra.uni 	$L__BB12_4;
$L__BB12_5:
	add.s32 	%r104, %r108, 1;
$L__BB12_6:
	setp.eq.s32 	%p5, %r4, 0;
	@%p5 bra 	$L__BB12_15;
	and.b32  	%r8, %r3, 7;
	setp.lt.u32 	%p6, %r4, 8;
	@%p6 bra 	$L__BB12_9;
	mul.wide.s32 	%rd18, %r104, 4;
	add.s64 	%rd19, %rd3, %rd18;
	ld.global.f32 	%f60, [%rd19];
	max.f32 	%f61, %f383, %f60;
	ld.global.f32 	%f62, [%rd19+4];
	max.f32 	%f63, %f61, %f62;
	ld.global.f32 	%f64, [%rd19+8];
	max.f32 	%f65, %f63, %f64;
	ld.global.f32 	%f66, [%rd19+12];
	max.f32 	%f67, %f65, %f66;
	ld.global.f32 	%f68, [%rd19+16];
	max.f32 	%f69, %f67, %f68;
	ld.global.f32 	%f70, [%rd19+20];
	max.f32 	%f71, %f69, %f70;
	ld.global.f32 	%f72, [%rd19+24];
	max.f32 	%f73, %f71, %f72;
	ld.global.f32 	%f74, [%rd19+28];
	max.f32 	%f383, %f73, %f74;
	add.s32 	%r104, %r104, 8;
$L__BB12_9:
	setp.eq.s32 	%p7, %r8, 0;
	@%p7 bra 	$L__BB12_15;
	and.b32  	%r11, %r3, 3;
	setp.lt.u32 	%p8, %r8, 4;
	@%p8 bra 	$L__BB12_12;
	mul.wide.s32 	%rd20, %r104, 4;
	add.s64 	%rd21, %rd3, %rd20;
	ld.global.f32 	%f76, [%rd21];
	max.f32 	%f77, %f383, %f76;
	ld.global.f32 	%f78, [%rd21+4];
	max.f32 	%f79, %f77, %f78;
	ld.global.f32 	%f80, [%rd21+8];
	max.f32 	%f81, %f79, %f80;
	ld.global.f32 	%f82, [%rd21+12];
	max.f32 	%f383, %f81, %f82;
	add.s32 	%r104, %r104, 4;
$L__BB12_12:
	setp.eq.s32 	%p9, %r11, 0;
	@%p9 bra 	$L__BB12_15;
	neg.s32 	%r106, %r11;
$L__BB12_14:
	.pragma "nounroll";
	mul.wide.s32 	%rd23, %r104, 4;
	add.s64 	%rd24, %rd3, %rd23;
	ld.global.f32 	%f83, [%rd24];
	max.f32 	%f383, %f383, %f83;
	add.s32 	%r104, %r104, 1;
	add.s32 	%r106, %r106, 1;
	setp.ne.s32 	%p10, %r106, 0;
	@%p10 bra 	$L__BB12_14;
$L__BB12_15:
	setp.lt.s32 	%p11, %r56, 1;
	mov.f32 	%f391, 0f00000000;
	@%p11 bra 	$L__BB12_27;
	and.b32  	%r19, %r56, 7;
	setp.lt.u32 	%p12, %r56, 8;
	mov.f32 	%f391, 0f00000000;
	mov.b32 	%r110, 0;
	@%p12 bra 	$L__BB12_19;
	and.b32  	%r110, %r56, 2147483640;
	add.s64 	%rd6, %rd1, 16;
	neg.s32 	%r113, %r110;
	add.s64 	%rd26, %rd15, %rd2;
	add.s64 	%rd50, %rd26, 16;
	mov.f32 	%f391, 0f00000000;
	mov.u32 	%r114, %r2;
$L__BB12_18:
	.pragma "nounroll";
	mul.wide.s32 	%rd27, %r114, 4;
	add.s64 	%rd28, %rd6, %rd27;
	ld.global.f32 	%f88, [%rd50+-16];
	sub.f32 	%f89, %f88, %f383;
	fma.rn.f32 	%f90, %f89, 0f3BBB989D, 0f3F000000;
	cvt.sat.f32.f32 	%f91, %f90;
	mov.f32 	%f92, 0f4B400001;
	mov.f32 	%f93, 0f437C0000;
	fma.rm.f32 	%f94, %f91, %f93, %f92;
	add.f32 	%f95, %f94, 0fCB40007F;
	neg.f32 	%f96, %f95;
	fma.rn.f32 	%f97, %f89, 0f3FB8AA3B, %f96;
	fma.rn.f32 	%f98, %f89, 0f32A57060, %f97;
	mov.b32 	%r66, %f94;
	shl.b32 	%r67, %r66, 23;
	mov.b32 	%f99, %r67;
	ex2.approx.ftz.f32 	%f100, %f98;
	mul.f32 	%f101, %f100, %f99;
	st.global.f32 	[%rd28+-16], %f101;
	add.f32 	%f102, %f391, %f101;
	ld.global.f32 	%f103, [%rd50+-12];
	sub.f32 	%f104, %f103, %f383;
	fma.rn.f32 	%f105, %f104, 0f3BBB989D, 0f3F000000;
	cvt.sat.f32.f32 	%f106, %f105;
	fma.rm.f32 	%f107, %f106, %f93, %f92;
	add.f32 	%f108, %f107, 0fCB40007F;
	neg.f32 	%f109, %f108;
	fma.rn.f32 	%f110, %f104, 0f3FB8AA3B, %f109;
	fma.rn.f32 	%f111, %f104, 0f32A57060, %f110;
	mov.b32 	%r68, %f107;
	shl.b32 	%r69, %r68, 23;
	mov.b32 	%f112, %r69;
	ex2.approx.ftz.f32 	%f113, %f111;
	mul.f32 	%f114, %f113, %f112;
	st.global.f32 	[%rd28+-12], %f114;
	add.f32 	%f115, %f102, %f114;
	ld.global.f32 	%f116, [%rd50+-8];
	sub.f32 	%f117, %f116, %f383;
	fma.rn.f32 	%f118, %f117, 0f3BBB989D, 0f3F000000;
	cvt.sat.f32.f32 	%f119, %f118;
	fma.rm.f32 	%f120, %f119, %f93, %f92;
	add.f32 	%f121, %f120, 0fCB40007F;
	neg.f32 	%f122, %f121;
	fma.rn.f32 	%f123, %f117, 0f3FB8AA3B, %f122;
	fma.rn.f32 	%f124, %f117, 0f32A57060, %f123;
	mov.b32 	%r70, %f120;
	shl.b32 	%r71, %r70, 23;
	mov.b32 	%f125, %r71;
	ex2.approx.ftz.f32 	%f126, %f124;
	mul.f32 	%f127, %f126, %f125;
	st.global.f32 	[%rd28+-8], %f127;
	add.f32 	%f128, %f115, %f127;
	ld.global.f32 	%f129, [%rd50+-4];
	sub.f32 	%f130, %f129, %f383;
	fma.rn.f32 	%f131, %f130, 0f3BBB989D, 0f3F000000;
	cvt.sat.f32.f32 	%f132, %f131;
	fma.rm.f32 	%f133, %f132, %f93, %f92;
	add.f32 	%f134, %f133, 0fCB40007F;
	neg.f32 	%f135, %f134;
	fma.rn.f32 	%f136, %f130, 0f3FB8AA3B, %f135;
	fma.rn.f32 	%f137, %f130, 0f32A57060, %f136;
	mov.b32 	%r72, %f133;
	shl.b32 	%r73, %r72, 23;
	mov.b32 	%f138, %r73;
	ex2.approx.ftz.f32 	%f139, %f137;
	mul.f32 	%f140, %f139, %f138;
	st.global.f32 	[%rd28+-4], %f140;
	add.f32 	%f141, %f128, %f140;
	ld.global.f32 	%f142, [%rd50];
	sub.f32 	%f143, %f142, %f383;
	fma.rn.f32 	%f144, %f143, 0f3BBB989D, 0f3F000000;
	cvt.sat.f32.f32 	%f145, %f144;
	fma.rm.f32 	%f146, %f145, %f93, %f92;
	add.f32 	%f147, %f146, 0fCB40007F;
	neg.f32 	%f148, %f147;
	fma.rn.f32 	%f149, %f143, 0f3FB8AA3B, %f148;
	fma.rn.f32 	%f150, %f143, 0f32A57060, %f149;
	mov.b32 	%r74, %f146;
	shl.b32 	%r75, %r74, 23;
	mov.b32 	%f151, %r75;
	ex2.approx.ftz.f32 	%f152, %f150;
	mul.f32 	%f153, %f152, %f151;
	st.global.f32 	[%rd28], %f153;
	add.f32 	%f154, %f141, %f153;
	ld.global.f32 	%f155, [%rd50+4];
	sub.f32 	%f156, %f155, %f383;
	fma.rn.f32 	%f157, %f156, 0f3BBB989D, 0f3F000000;
	cvt.sat.f32.f32 	%f158, %f157;
	fma.rm.f32 	%f159, %f158, %f93, %f92;
	add.f32 	%f160, %f159, 0fCB40007F;
	neg.f32 	%f161, %f160;
	fma.rn.f32 	%f162, %f156, 0f3FB8AA3B, %f161;
	fma.rn.f32 	%f163, %f156, 0f32A57060, %f162;
	mov.b32 	%r76, %f159;
	shl.b32 	%r77, %r76, 23;
	mov.b32 	%f164, %r77;
	ex2.approx.ftz.f32 	%f165, %f163;
	mul.f32 	%f166, %f165, %f164;
	st.global.f32 	[%rd28+4], %f166;
	add.f32 	%f167, %f154, %f166;
	ld.global.f32 	%f168, [%rd50+8];
	sub.f32 	%f169, %f168, %f383;
	fma.rn.f32 	%f170, %f169, 0f3BBB989D, 0f3F000000;
	cvt.sat.f32.f32 	%f171, %f170;
	fma.rm.f32 	%f172, %f171, %f93, %f92;
	add.f32 	%f173, %f172, 0fCB40007F;
	neg.f32 	%f174, %f173;
	fma.rn.f32 	%f175, %f169, 0f3FB8AA3B, %f174;
	fma.rn.f32 	%f176, %f169, 0f32A57060, %f175;
	mov.b32 	%r78, %f172;
	shl.b32 	%r79, %r78, 23;
	mov.b32 	%f177, %r79;
	ex2.approx.ftz.f32 	%f178, %f176;
	mul.f32 	%f179, %f178, %f177;
	st.global.f32 	[%rd28+8], %f179;
	add.f32 	%f180, %f167, %f179;
	ld.global.f32 	%f181, [%rd50+12];
	sub.f32 	%f182, %f181, %f383;
	fma.rn.f32 	%f183, %f182, 0f3BBB989D, 0f3F000000;
	cvt.sat.f32.f32 	%f184, %f183;
	fma.rm.f32 	%f185, %f184, %f93, %f92;
	add.f32 	%f186, %f185, 0fCB40007F;
	neg.f32 	%f187, %f186;
	fma.rn.f32 	%f188, %f182, 0f3FB8AA3B, %f187;
	fma.rn.f32 	%f189, %f182, 0f32A57060, %f188;
	mov.b32 	%r80, %f185;
	shl.b32 	%r81, %r80, 23;
	mov.b32 	%f190, %r81;
	ex2.approx.ftz.f32 	%f191, %f189;
	mul.f32 	%f192, %f191, %f190;
	st.global.f32 	[%rd28+12], %f192;
	add.f32 	%f391, %f180, %f192;
	add.s32 	%r114, %r114, 8;
	add.s32 	%r113, %r113, 8;
	add.s64 	%rd50, %rd50, 32;
	setp.eq.s32 	%p13, %r113, 0;
	@%p13 bra 	$L__BB12_19;
	bra.uni 	$L__BB12_18;
$L__BB12_19:
	setp.eq.s32 	%p14, %r19, 0;
	@%p14 bra 	$L__BB12_27;
	and.b32  	%r27, %r56, 3;
	setp.lt.u32 	%p15, %r19, 4;
	@%p15 bra 	$L__BB12_22;
	add.s32 	%r82, %r110, %r2;
	mul.wide.u32 	%rd29, %r110, 4;
	add.s64 	%rd30, %rd3, %rd29;
	ld.global.f32 	%f194, [%rd30];
	sub.f32 	%f195, %f194, %f383;
	fma.rn.f32 	%f196, %f195, 0f3BBB989D, 0f3F000000;
	cvt.sat.f32.f32 	%f197, %f196;
	mov.f32 	%f198, 0f4B400001;
	mov.f32 	%f199, 0f437C0000;
	fma.rm.f32 	%f200, %f197, %f199, %f198;
	add.f32 	%f201, %f200, 0fCB40007F;
	neg.f32 	%f202, %f201;
	fma.rn.f32 	%f203, %f195, 0f3FB8AA3B, %f202;
	fma.rn.f32 	%f204, %f195, 0f32A57060, %f203;
	mov.b32 	%r83, %f200;
	shl.b32 	%r84, %r83, 23;
	mov.b32 	%f205, %r84;
	ex2.approx.ftz.f32 	%f206, %f204;
	mul.f32 	%f207, %f206, %f205;
	mul.wide.s32 	%rd31, %r82, 4;
	add.s64 	%rd32, %rd1, %rd31;
	st.global.f32 	[%rd32], %f207;
	add.f32 	%f208, %f391, %f207;
	ld.global.f32 	%f209, [%rd30+4];
	sub.f32 	%f210, %f209, %f383;
	fma.rn.f32 	%f211, %f210, 0f3BBB989D, 0f3F000000;
	cvt.sat.f32.f32 	%f212, %f211;
	fma.rm.f32 	%f213, %f212, %f199, %f198;
	add.f32 	%f214, %f213, 0fCB40007F;
	neg.f32 	%f215, %f214;
	fma.rn.f32 	%f216, %f210, 0f3FB8AA3B, %f215;
	fma.rn.f32 	%f217, %f210, 0f32A57060, %f216;
	mov.b32 	%r85, %f213;
	shl.b32 	%r86, %r85, 23;
	mov.b32 	%f218, %r86;
	ex2.approx.ftz.f32 	%f219, %f217;
	mul.f32 	%f220, %f219, %f218;
	st.global.f32 	[%rd32+4], %f220;
	add.f32 	%f221, %f208, %f220;
	ld.global.f32 	%f222, [%rd30+8];
	sub.f32 	%f223, %f222, %f383;
	fma.rn.f32 	%f224, %f223, 0f3BBB989D, 0f3F000000;
	cvt.sat.f32.f32 	%f225, %f224;
	fma.rm.f32 	%f226, %f225, %f199, %f198;
	add.f32 	%f227, %f226, 0fCB40007F;
	neg.f32 	%f228, %f227;
	fma.rn.f32 	%f229, %f223, 0f3FB8AA3B, %f228;
	fma.rn.f32 	%f230, %f223, 0f32A57060, %f229;
	mov.b32 	%r87, %f226;
	shl.b32 	%r88, %r87, 23;
	mov.b32 	%f231, %r88;
	ex2.approx.ftz.f32 	%f232, %f230;
	mul.f32 	%f233, %f232, %f231;
	st.global.f32 	[%rd32+8], %f233;
	add.f32 	%f234, %f221, %f233;
	ld.global.f32 	%f235, [%rd30+12];
	sub.f32 	%f236, %f235, %f383;
	fma.rn.f32 	%f237, %f236, 0f3BBB989D, 0f3F000000;
	cvt.sat.f32.f32 	%f238, %f237;
	fma.rm.f32 	%f239, %f238, %f199, %f198;
	add.f32 	%f240, %f239, 0fCB40007F;
	neg.f32 	%f241, %f240;
	fma.rn.f32 	%f242, %f236, 0f3FB8AA3B, %f241;
	fma.rn.f32 	%f243, %f236, 0f32A57060, %f242;
	mov.b32 	%r89, %f239;
	shl.b32 	%r90, %r89, 23;
	mov.b32 	%f244, %r90;
	ex2.approx.ftz.f32 	%f245, %f243;
	mul.f32 	%f246, %f245, %f244;
	st.global.f32 	[%rd32+12], %f246;
	add.f32 	%f391, %f234, %f246;
	add.s32 	%r110, %r110, 4;
$L__BB12_22:
	setp.eq.s32 	%p16, %r27, 0;
	@%p16 bra 	$L__BB12_27;
	setp.eq.s32 	%p17, %r27, 1;
	@%p17 bra 	$L__BB12_25;
	add.s32 	%r91, %r110, %r2;
	mul.wide.u32 	%rd33, %r110, 4;
	add.s64 	%rd34, %rd3, %rd33;
	ld.global.f32 	%f248, [%rd34];
	sub.f32 	%f249, %f248, %f383;
	fma.rn.f32 	%f250, %f249, 0f3BBB989D, 0f3F000000;
	cvt.sat.f32.f32 	%f251, %f250;
	mov.f32 	%f252, 0f4B400001;
	mov.f32 	%f253, 0f437C0000;
	fma.rm.f32 	%f254, %f251, %f253, %f252;
	add.f32 	%f255, %f254, 0fCB40007F;
	neg.f32 	%f256, %f255;
	fma.rn.f32 	%f257, %f249, 0f3FB8AA3B, %f256;
	fma.rn.f32 	%f258, %f249, 0f32A57060, %f257;
	mov.b32 	%r92, %f254;
	shl.b32 	%r93, %r92, 23;
	mov.b32 	%f259, %r93;
	ex2.approx.ftz.f32 	%f260, %f258;
	mul.f32 	%f261, %f260, %f259;
	mul.wide.s32 	%rd35, %r91, 4;
	add.s64 	%rd36, %rd1, %rd35;
	st.global.f32 	[%rd36], %f261;
	add.f32 	%f262, %f391, %f261;
	ld.global.f32 	%f263, [%rd34+4];
	sub.f32 	%f264, %f263, %f383;
	fma.rn.f32 	%f265, %f264, 0f3BBB989D, 0f3F000000;
	cvt.sat.f32.f32 	%f266, %f265;
	fma.rm.f32 	%f267, %f266, %f253, %f252;
	add.f32 	%f268, %f267, 0fCB40007F;
	neg.f32 	%f269, %f268;
	fma.rn.f32 	%f270, %f264, 0f3FB8AA3B, %f269;
	fma.rn.f32 	%f271, %f264, 0f32A57060, %f270;
	mov.b32 	%r94, %f267;
	shl.b32 	%r95, %r94, 23;
	mov.b32 	%f272, %r95;
	ex2.approx.ftz.f32 	%f273, %f271;
	mul.f32 	%f274, %f273, %f272;
	st.global.f32 	[%rd36+4], %f274;
	add.f32 	%f391, %f262, %f274;
	add.s32 	%r110, %r110, 2;
$L__BB12_25:
	and.b32  	%r96, %r56, 1;
	setp.eq.b32 	%p18, %r96, 1;
	not.pred 	%p19, %p18;
	@%p19 bra 	$L__BB12_27;
	add.s32 	%r97, %r110, %r2;
	mul.wide.u32 	%rd37, %r110, 4;
	add.s64 	%rd38, %rd3, %rd37;
	ld.global.f32 	%f275, [%rd38];
	sub.f32 	%f276, %f275, %f383;
	fma.rn.f32 	%f277, %f276, 0f3BBB989D, 0f3F000000;
	cvt.sat.f32.f32 	%f278, %f277;
	mov.f32 	%f279, 0f4B400001;
	mov.f32 	%f280, 0f437C0000;
	fma.rm.f32 	%f281, %f278, %f280, %f279;
	add.f32 	%f282, %f281, 0fCB40007F;
	neg.f32 	%f283, %f282;
	fma.rn.f32 	%f284, %f276, 0f3FB8AA3B, %f283;
	fma.rn.f32 	%f285, %f276, 0f32A57060, %f284;
	mov.b32 	%r98, %f281;
	shl.b32 	%r99, %r98, 23;
	mov.b32 	%f286, %r99;
	ex2.approx.ftz.f32 	%f287, %f285;
	mul.f32 	%f288, %f287, %f286;
	mul.wide.s32 	%rd39, %r97, 4;
	add.s64 	%rd40, %rd1, %rd39;
	st.global.f32 	[%rd40], %f288;
	add.f32 	%f391, %f391, %f288;
$L__BB12_27:
	setp.lt.s32 	%p20, %r56, 1;
	@%p20 bra 	$L__BB12_40;
	and.b32  	%r32, %r56, 15;
	setp.lt.u32 	%p21, %r56, 16;
	mov.b32 	%r117, 0;
	@%p21 bra 	$L__BB12_31;
	and.b32  	%r117, %r56, 2147483632;
	neg.s32 	%r116, %r117;
	add.s64 	%rd10, %rd1, 32;
	mov.u32 	%r115, %r2;
$L__BB12_30:
	.pragma "nounroll";
	mul.wide.s32 	%rd41, %r115, 4;
	add.s64 	%rd42, %rd10, %rd41;
	ld.global.f32 	%f289, [%rd42+-32];
	div.rn.f32 	%f290, %f289, %f391;
	max.f32 	%f291, %f290, 0f33D6BF95;
	st.global.f32 	[%rd42+-32], %f291;
	ld.global.f32 	%f292, [%rd42+-28];
	div.rn.f32 	%f293, %f292, %f391;
	max.f32 	%f294, %f293, 0f33D6BF95;
	st.global.f32 	[%rd42+-28], %f294;
	ld.global.f32 	%f295, [%rd42+-24];
	div.rn.f32 	%f296, %f295, %f391;
	max.f32 	%f297, %f296, 0f33D6BF95;
	st.global.f32 	[%rd42+-24], %f297;
	ld.global.f32 	%f298, [%rd42+-20];
	div.rn.f32 	%f299, %f298, %f391;
	max.f32 	%f300, %f299, 0f33D6BF95;
	st.global.f32 	[%rd42+-20], %f300;
	ld.global.f32 	%f301, [%rd42+-16];
	div.rn.f32 	%f302, %f301, %f391;
	max.f32 	%f303, %f302, 0f33D6BF95;
	st.global.f32 	[%rd42+-16], %f303;
	ld.global.f32 	%f304, [%rd42+-12];
	div.rn.f32 	%f305, %f304, %f391;
	max.f32 	%f306, %f305, 0f33D6BF95;
	st.global.f32 	[%rd42+-12], %f306;
	ld.global.f32 	%f307, [%rd42+-8];
	div.rn.f32 	%f308, %f307, %f391;
	max.f32 	%f309, %f308, 0f33D6BF95;
	st.global.f32 	[%rd42+-8], %f309;
	ld.global.f32 	%f310, [%rd42+-4];
	div.rn.f32 	%f311, %f310, %f391;
	max.f32 	%f312, %f311, 0f33D6BF95;
	st.global.f32 	[%rd42+-4], %f312;
	ld.global.f32 	%f313, [%rd42];
	div.rn.f32 	%f314, %f313, %f391;
	max.f32 	%f315, %f314, 0f33D6BF95;
	st.global.f32 	[%rd42], %f315;
	ld.global.f32 	%f316, [%rd42+4];
	div.rn.f32 	%f317, %f316, %f391;
	max.f32 	%f318, %f317, 0f33D6BF95;
	st.global.f32 	[%rd42+4], %f318;
	ld.global.f32 	%f319, [%rd42+8];
	div.rn.f32 	%f320, %f319, %f391;
	max.f32 	%f321, %f320, 0f33D6BF95;
	st.global.f32 	[%rd42+8], %f321;
	ld.global.f32 	%f322, [%rd42+12];
	div.rn.f32 	%f323, %f322, %f391;
	max.f32 	%f324, %f323, 0f33D6BF95;
	st.global.f32 	[%rd42+12], %f324;
	ld.global.f32 	%f325, [%rd42+16];
	div.rn.f32 	%f326, %f325, %f391;
	max.f32 	%f327, %f326, 0f33D6BF95;
	st.global.f32 	[%rd42+16], %f327;
	ld.global.f32 	%f328, [%rd42+20];
	div.rn.f32 	%f329, %f328, %f391;
	max.f32 	%f330, %f329, 0f33D6BF95;
	st.global.f32 	[%rd42+20], %f330;
	ld.global.f32 	%f331, [%rd42+24];
	div.rn.f32 	%f332, %f331, %f391;
	max.f32 	%f333, %f332, 0f33D6BF95;
	st.global.f32 	[%rd42+24], %f333;
	ld.global.f32 	%f334, [%rd42+28];
	div.rn.f32 	%f335, %f334, %f391;
	max.f32 	%f336, %f335, 0f33D6BF95;
	st.global.f32 	[%rd42+28], %f336;
	add.s32 	%r116, %r116, 16;
	add.s32 	%r115, %r115, 16;
	setp.ne.s32 	%p22, %r116, 0;
	@%p22 bra 	$L__BB12_30;
$L__BB12_31:
	setp.eq.s32 	%p23, %r32, 0;
	@%p23 bra 	$L__BB12_40;
	and.b32  	%r44, %r56, 7;
	setp.lt.u32 	%p24, %r32, 8;
	@%p24 bra 	$L__BB12_34;
	add.s32 	%r101, %r117, %r2;
	mul.wide.s32 	%rd43, %r101, 4;
	add.s64 	%rd44, %rd1, %rd43;
	ld.global.f32 	%f337, [%rd44];
	div.rn.f32 	%f338, %f337, %f391;
	max.f32 	%f339, %f338, 0f33D6BF95;
	st.global.f32 	[%rd44], %f339;
	ld.global.f32 	%f340, [%rd44+4];
	div.rn.f32 	%f341, %f340, %f391;
	max.f32 	%f342, %f341, 0f33D6BF95;
	st.global.f32 	[%rd44+4], %f342;
	ld.global.f32 	%f343, [%rd44+8];
	div.rn.f32 	%f344, %f343, %f391;
	max.f32 	%f345, %f344, 0f33D6BF95;
	st.global.f32 	[%rd44+8], %f345;
	ld.global.f32 	%f346, [%rd44+12];
	div.rn.f32 	%f347, %f346, %f391;
	max.f32 	%f348, %f347, 0f33D6BF95;
	st.global.f32 	[%rd44+12], %f348;
	ld.global.f32 	%f349, [%rd44+16];
	div.rn.f32 	%f350, %f349, %f391;
	max.f32 	%f351, %f350, 0f33D6BF95;
	st.global.f32 	[%rd44+16], %f351;
	ld.global.f32 	%f352, [%rd44+20];
	div.rn.f32 	%f353, %f352, %f391;
	max.f32 	%f354, %f353, 0f33D6BF95;
	st.global.f32 	[%rd44+20], %f354;
	ld.global.f32 	%f355, [%rd44+24];
	div.rn.f32 	%f356, %f355, %f391;
	max.f32 	%f357, %f356, 0f33D6BF95;
	st.global.f32 	[%rd44+24], %f357;
	ld.global.f32 	%f358, [%rd44+28];
	div.rn.f32 	%f359, %f358, %f391;
	max.f32 	%f360, %f359, 0f33D6BF95;
	st.global.f32 	[%rd44+28], %f360;
	add.s32 	%r117, %r117, 8;
$L__BB12_34:
	setp.eq.s32 	%p25, %r44, 0;
	@%p25 bra 	$L__BB12_40;
	and.b32  	%r47, %r56, 3;
	setp.lt.u32 	%p26, %r44, 4;
	@%p26 bra 	$L__BB12_37;
	add.s32 	%r102, %r117, %r2;
	mul.wide.s32 	%rd45, %r102, 4;
	add.s64 	%rd46, %rd1, %rd45;
	ld.global.f32 	%f361, [%rd46];
	div.rn.f32 	%f362, %f361, %f391;
	max.f32 	%f363, %f362, 0f33D6BF95;
	st.global.f32 	[%rd46], %f363;
	ld.global.f32 	%f364, [%rd46+4];
	div.rn.f32 	%f365, %f364, %f391;
	max.f32 	%f366, %f365, 0f33D6BF95;
	st.global.f32 	[%rd46+4], %f366;
	ld.global.f32 	%f367, [%rd46+8];
	div.rn.f32 	%f368, %f367, %f391;
	max.f32 	%f369, %f368, 0f33D6BF95;
	st.global.f32 	[%rd46+8], %f369;
	ld.global.f32 	%f370, [%rd46+12];
	div.rn.f32 	%f371, %f370, %f391;
	max.f32 	%f372, %f371, 0f33D6BF95;
	st.global.f32 	[%rd46+12], %f372;
	add.s32 	%r117, %r117, 4;
$L__BB12_37:
	setp.eq.s32 	%p27, %r47, 0;
	@%p27 bra 	$L__BB12_40;
	add.s32 	%r121, %r117, %r2;
	neg.s32 	%r120, %r47;
$L__BB12_39:
	.pragma "nounroll";
	mul.wide.s32 	%rd47, %r121, 4;
	add.s64 	%rd48, %rd1, %rd47;
	ld.global.f32 	%f373, [%rd48];
	div.rn.f32 	%f374, %f373, %f391;
	max.f32 	%f375, %f374, 0f33D6BF95;
	st.global.f32 	[%rd48], %f375;
	add.s32 	%r121, %r121, 1;
	add.s32 	%r120, %r120, 1;
	setp.ne.s32 	%p28, %r120, 0;
	@%p28 bra 	$L__BB12_39;
$L__BB12_40:
	ret;

}
	// .globl	_Z25__CU_CrossEntropyGradientPfPKfS1_ii
.visible .entry _Z25__CU_CrossEntropyGradientPfPKfS1_ii(
	.param .u64 .ptr .align 1 _Z25__CU_CrossEntropyGradientPfPKfS1_ii_param_0,
	.param .u64 .ptr .align 1 _Z25__CU_CrossEntropyGradientPfPKfS1_ii_param_1,
	.param .u64 .ptr .align 1 _Z25__CU_CrossEntropyGradientPfPKfS1_ii_param_2,
	.param .u32 _Z25__CU_CrossEntropyGradientPfPKfS1_ii_param_3,
	.param .u32 _Z25__CU_CrossEntropyGradientPfPKfS1_ii_param_4
)
{
	.reg .pred 	%p<2>;
	.reg .b32 	%r<7>;
	.reg .b32 	%f<6>;
	.reg .b64 	%rd<11>;

	ld.param.u64 	%rd1, [_Z25__CU_CrossEntropyGradientPfPKfS1_ii_param_0];
	ld.param.u64 	%rd2, [_Z25__CU_CrossEntropyGradientPfPKfS1_ii_param_1];
	ld.param.u64 	%rd3, [_Z25__CU_CrossEntropyGradientPfPKfS1_ii_param_2];
	ld.param.u32 	%r3, [_Z25__CU_CrossEntropyGradientPfPKfS1_ii_param_3];
	ld.param.u32 	%r2, [_Z25__CU_CrossEntropyGradientPfPKfS1_ii_param_4];
	mov.u32 	%r4, %ctaid.x;
	mov.u32 	%r5, %ntid.x;
	mov.u32 	%r6, %tid.x;
	mad.lo.s32 	%r1, %r4, %r5, %r6;
	setp.ge.s32 	%p1, %r1, %r3;
	@%p1 bra 	$L__BB13_2;
	cvta.to.global.u64 	%rd4, %rd2;
	cvta.to.global.u64 	%rd5, %rd3;
	cvta.to.global.u64 	%rd6, %rd1;
	mul.wide.s32 	%rd7, %r1, 4;
	add.s64 	%rd8, %rd4, %rd7;
	ld.global.f32 	%f1, [%rd8];
	add.s64 	%rd9, %rd5, %rd7;
	ld.global.f32 	%f2, [%rd9];
	sub.f32 	%f3, %f1, %f2;
	cvt.rn.f32.s32 	%f4, %r2;
	div.rn.f32 	%f5, %f3, %f4;
	add.s64 	%rd10, %rd6, %rd7;
	st.global.f32 	[%rd10], %f5;
$L__BB13_2:
	ret;

}


// ===== COMPILED SASS (sm_100) =====

	.target	sm_100

	.elftype	@"ET_EXEC"


//--------------------- .note.nv.tkinfo           --------------------------
	.section	.note.nv.tkinfo,"",@"SHT_NOTE"
	.sectionflags	@"SHF_NOTE_NV_TKINFO"
	.tkinfo
        /*0018*/ 	.word	0x00000002
        /*0030*/ 	.string	""
        /*0030*/ 	.string	"ptxas"
        /*0030*/ 	.string	"Cuda compilation tools, release 13.0, V13.0.88"
        /*0030*/ 	.string	"Build cuda_13.0.r13.0/compiler.36424714_0"
        /*0030*/ 	.string	"-arch sm_100 -m 64 "



//--------------------- .note.nv.cuinfo           --------------------------
	.section	.note.nv.cuinfo,"",@"SHT_NOTE"
	.sectionflags	@"SHF_NOTE_NV_CUINFO"
        /*0018*/ 	.short	0x0002
        /*001a*/ 	.short	0x0064
        /*001c*/ 	.short	0x0082
	.zero		2


//--------------------- .nv.info                  --------------------------
	.section	.nv.info,"",@"SHT_CUDA_INFO"
	.align	4


	//----- nvinfo : EIATTR_REGCOUNT
	.align		4
        /*0000*/ 	.byte	0x04, 0x2f
        /*0002*/ 	.short	(.L_10 - .L_9)
	.align		4
.L_9:
        /*0004*/ 	.word	index@(_Z16__CU_init_randomPfiy)
        /*0008*/ 	.word	0x0000001f


	//----- nvinfo : EIATTR_FRAME_SIZE
	.align		4
.L_10:
        /*000c*/ 	.byte	0x04, 0x11
        /*000e*/ 	.short	(.L_12 - .L_11)
	.align		4
.L_11:
        /*0010*/ 	.word	index@(_Z16__CU_init_randomPfiy)
        /*0014*/ 	.word	0x00000030


	//----- nvinfo : EIATTR_REGCOUNT
	.align		4
.L_12:
        /*0018*/ 	.byte	0x04, 0x2f
        /*001a*/ 	.short	(.L_14 - .L_13)
	.align		4
.L_13:
        /*001c*/ 	.word	index@(_Z9__CU_ReLUPfi)
        /*0020*/ 	.word	0x00000008


	//----- nvinfo : EIATTR_FRAME_SIZE
	.align		4
.L_14:
        /*0024*/ 	.byte	0x04, 0x11
        /*0026*/ 	.short	(.L_16 - .L_15)
	.align		4
.L_15:
        /*0028*/ 	.word	index@(_Z9__CU_ReLUPfi)
        /*002c*/ 	.word	0x00000000


	//----- nvinfo : EIATTR_REGCOUNT
	.align		4
.L_16:
        /*0030*/ 	.byte	0x04, 0x2f
        /*0032*/ 	.short	(.L_18 - .L_17)
	.align		4
.L_17:
        /*0034*/ 	.word	index@(_Z20__CU_relu_derivativePfS_i)
        /*0038*/ 	.word	0x0000000a


	//----- nvinfo : EIATTR_FRAME_SIZE
	.align		4
.L_18:
        /*003c*/ 	.byte	0x04, 0x11
        /*003e*/ 	.short	(.L_20 - .L_19)
	.align		4
.L_19:
        /*0040*/ 	.word	index@(_Z20__CU_relu_derivativePfS_i)
        /*0044*/ 	.word	0x00000000


	//----- nvinfo : EIATTR_REGCOUNT
	.align		4
.L_20:
        /*0048*/ 	.byte	0x04, 0x2f
        /*004a*/ 	.short	(.L_22 - .L_21)
	.align		4
.L_21:
        /*004c*/ 	.word	index@(_Z16__CU_MatmulBatchPfS_S_iii)
        /*0050*/ 	.word	0x00000020


	//----- nvinfo : EIATTR_FRAME_SIZE
	.align		4
.L_22:
        /*0054*/ 	.byte	0x04, 0x11
        /*0056*/ 	.short	(.L_24 - .L_23)
	.align		4
.L_23:
        /*0058*/ 	.word	index@(_Z16__CU_MatmulBatchPfS_S_iii)
        /*005c*/ 	.word	0x00000000


	//----- nvinfo : EIATTR_REGCOUNT
	.align		4
.L_24:
        /*0060*/ 	.byte	0x04, 0x2f
        /*0062*/ 	.short	(.L_26 - .L_25)
	.align		4
.L_25:
        /*0064*/ 	.word	index@(_Z14__CU_TransposePfPKfii)
        /*0068*/ 	.word	0x0000000a


	//----- nvinfo : EIATTR_FRAME_SIZE
	.align		4
.L_26:
        /*006c*/ 	.byte	0x04, 0x11
        /*006e*/ 	.short	(.L_28 - .L_27)
	.align		4
.L_27:
        /*0070*/ 	.word	index@(_Z14__CU_TransposePfPKfii)
        /*0074*/ 	.word	0x00000000


	//----- nvinfo : EIATTR_REGCOUNT
	.align		4
.L_28:
        /*0078*/ 	.byte	0x04, 0x2f
        /*007a*/ 	.short	(.L_30 - .L_29)
	.align		4
.L_29:
        /*007c*/ 	.word	index@(_Z11__CU_VecAddPfS_S_ii)
        /*0080*/ 	.word	0x0000000c


	//----- nvinfo : EIATTR_FRAME_SIZE
	.align		4
.L_30:
        /*0084*/ 	.byte	0x04, 0x11
        /*0086*/ 	.short	(.L_32 - .L_31)
	.align		4
.L_31:
        /*0088*/ 	.word	index@(_Z11__CU_VecAddPfS_S_ii)
        /*008c*/ 	.word	0x00000000


	//----- nvinfo : EIATTR_REGCOUNT
	.align		4
.L_32:
        /*0090*/ 	.byte	0x04, 0x2f
        /*0092*/ 	.short	(.L_34 - .L_33)
	.align		4
.L_33:
        /*0094*/ 	.word	index@(_Z20__CU_UpdateParameterPfPKffi)
        /*0098*/ 	.word	0x0000000a


	//----- nvinfo : EIATTR_FRAME_SIZE
	.align		4
.L_34:
        /*009c*/ 	.byte	0x04, 0x11
        /*009e*/ 	.short	(.L_36 - .L_35)
	.align		4
.L_35:
        /*00a0*/ 	.word	index@(_Z20__CU_UpdateParameterPfPKffi)
        /*00a4*/ 	.word	0x00000000


	//----- nvinfo : EIATTR_REGCOUNT
	.align		4
.L_36:
        /*00a8*/ 	.byte	0x04, 0x2f
        /*00aa*/ 	.short	(.L_38 - .L_37)
	.align		4
.L_37:
        /*00ac*/ 	.word	index@(_Z22__CU_ComputeSquaredSumPfS_i)
        /*00b0*/ 	.word	0x0000000e


	//----- nvinfo : EIATTR_FRAME_SIZE
	.align		4
.L_38:
        /*00b4*/ 	.byte	0x04, 0x11
        /*00b6*/ 	.short	(.L_40 - .L_39)
	.align		4
.L_39:
        /*00b8*/ 	.word	index@(_Z22__CU_ComputeSquaredSumPfS_i)
        /*00bc*/ 	.word	0x00000000


	//----- nvinfo : EIATTR_REGCOUNT
	.align		4
.L_40:
        /*00c0*/ 	.byte	0x04, 0x2f
        /*00c2*/ 	.short	(.L_42 - .L_41)
	.align		4
.L_41:
        /*00c4*/ 	.word	index@(_Z19__CU_ReduceAndScalePfS_if)
        /*00c8*/ 	.word	0x0000001f


	//----- nvinfo : EIATTR_FRAME_SIZE
	.align		4
.L_42:
        /*00cc*/ 	.byte	0x04, 0x11
        /*00ce*/ 	.short	(.L_44 - .L_43)
	.align		4
.L_43:
        /*00d0*/ 	.word	index@($__internal_3_$__cuda_sm3x_div_rn_noftz_f32_slowpath)
        /*00d4*/ 	.word	0x00000000


	//----- nvinfo : EIATTR_FRAME_SIZE
	.align		4
.L_44:
        /*00d8*/ 	.byte	0x04, 0x11
        /*00da*/ 	.short	(.L_46 - .L_45)
	.align		4
.L_45:
        /*00dc*/ 	.word	index@($__internal_2_$__cuda_sm20_sqrt_rn_f32_slowpath)
        /*00e0*/ 	.word	0x00000000


	//----- nvinfo : EIATTR_FRAME_SIZE
	.align		4
.L_46:
        /*00e4*/ 	.byte	0x04, 0x11
        /*00e6*/ 	.short	(.L_48 - .L_47)
	.align		4
.L_47:
        /*00e8*/ 	.word	index@(_Z19__CU_ReduceAndScalePfS_if)
        /*00ec*/ 	.word	0x00000000


	//----- nvinfo : EIATTR_REGCOUNT
	.align		4
.L_48:
        /*00f0*/ 	.byte	0x04, 0x2f
        /*00f2*/ 	.short	(.L_50 - .L_49)
	.align		4
.L_49:
        /*00f4*/ 	.word	index@(_Z18__CU_ScaleGradientPfiS_)
        /*00f8*/ 	.word	0x0000000a


	//----- nvinfo : EIATTR_FRAME_SIZE
	.align		4
.L_50:
        /*00fc*/ 	.byte	0x04, 0x11
        /*00fe*/ 	.short	(.L_52 - .L_51)
	.align		4
.L_51:
        /*0100*/ 	.word	index@(_Z18__CU_ScaleGradientPfiS_)
        /*0104*/ 	.word	0x00000000


	//----- nvinfo : EIATTR_REGCOUNT
	.align		4
.L_52:
        /*0108*/ 	.byte	0x04, 0x2f
        /*010a*/ 	.short	(.L_54 - .L_53)
	.align		4
.L_53:
        /*010c*/ 	.word	index@(_Z17__CU_Compute_dEdzPfPKfS1_ib)
        /*0110*/ 	.word	0x0000000c


	//----- nvinfo : EIATTR_FRAME_SIZE
	.align		4
.L_54:
        /*0114*/ 	.byte	0x04, 0x11
        /*0116*/ 	.short	(.L_56 - .L_55)
	.align		4
.L_55:
        /*0118*/ 	.word	index@(_Z17__CU_Compute_dEdzPfPKfS1_ib)
        /*011c*/ 	.word	0x00000000


	//----- nvinfo : EIATTR_REGCOUNT
	.align		4
.L_56:
        /*0120*/ 	.byte	0x04, 0x2f
        /*0122*/ 	.short	(.L_58 - .L_57)
	.align		4
.L_57:
        /*0124*/ 	.word	index@(_Z24__CU_ComputeBiasGradientPfPKfii)
        /*0128*/ 	.word	0x00000020


	//----- nvinfo : EIATTR_FRAME_SIZE
	.align		4
.L_58:
        /*012c*/ 	.byte	0x04, 0x11
        /*012e*/ 	.short	(.L_60 - .L_59)
	.align		4
.L_59:
        /*0130*/ 	.word	index@(_Z24__CU_ComputeBiasGradientPfPKfii)
        /*0134*/ 	.word	0x00000000


	//----- nvinfo : EIATTR_REGCOUNT
	.align		4
.L_60:
        /*0138*/ 	.byte	0x04, 0x2f
        /*013a*/ 	.short	(.L_62 - .L_61)
	.align		4
.L_61:
        /*013c*/ 	.word	index@(_Z12__CU_SoftmaxPfS_ii)
        /*0140*/ 	.word	0x0000001e


	//----- nvinfo : EIATTR_FRAME_SIZE
	.align		4
.L_62:
        /*0144*/ 	.byte	0x04, 0x11
        /*0146*/ 	.short	(.L_64 - .L_63)
	.align		4
.L_63:
        /*0148*/ 	.word	index@($__internal_1_$__cuda_sm3x_div_rn_noftz_f32_slowpath)
        /*014c*/ 	.word	0x00000000


	//----- nvinfo : EIATTR_FRAME_SIZE
	.align		4
.L_64:
        /*0150*/ 	.byte	0x04, 0x11
        /*0152*/ 	.short	(.L_66 - .L_65)
	.align		4
.L_65:
        /*0154*/ 	.word	index@(_Z12__CU_SoftmaxPfS_ii)
        /*0158*/ 	.word	0x00000000


	//----- nvinfo : EIATTR_REGCOUNT
	.align		4
.L_66:
        /*015c*/ 	.byte	0x04, 0x2f
        /*015e*/ 	.short	(.L_68 - .L_67)
	.align		4
.L_67:
        /*0160*/ 	.word	index@(_Z25__CU_CrossEntropyGradientPfPKfS1_ii)
        /*0164*/ 	.word	0x00000010


	//----- nvinfo : EIATTR_FRAME_SIZE
	.align		4
.L_68:
        /*0168*/ 	.byte	0x04, 0x11
        /*016a*/ 	.short	(.L_70 - .L_69)
	.align		4
.L_69:
        /*016c*/ 	.word	index@($__internal_0_$__cuda_sm3x_div_rn_noftz_f32_slowpath)
        /*0170*/ 	.word	0x00000000


	//----- nvinfo : EIATTR_FRAME_SIZE
	.align		4
.L_70:
        /*0174*/ 	.byte	0x04, 0x11
        /*0176*/ 	.short	(.L_72 - .L_71)
	.align		4
.L_71:
        /*0178*/ 	.word	index@(_Z25__CU_CrossEntropyGradientPfPKfS1_ii)
        /*017c*/ 	.word	0x00000000


	//----- nvinfo : EIATTR_MIN_STACK_SIZE
	.align		4
.L_72:
        /*0180*/ 	.byte	0x04, 0x12
        /*0182*/ 	.short	(.L_74 - .L_73)
	.align		4
.L_73:
        /*0184*/ 	.word	index@(_Z25__CU_CrossEntropyGradientPfPKfS1_ii)
        /*0188*/ 	.word	0x00000000


	//----- nvinfo : EIATTR_MIN_STACK_SIZE
	.align		4
.L_74:
        /*018c*/ 	.byte	0x04, 0x12
        /*018e*/ 	.short	(.L_76 - .L_75)
	.align		4
.L_75:
        /*0190*/ 	.word	index@(_Z12__CU_SoftmaxPfS_ii)
        /*0194*/ 	.word	0x00000000


	//----- nvinfo : EIATTR_MIN_STACK_SIZE
	.align		4
.L_76:
        /*0198*/ 	.byte	0x04, 0x12
        /*019a*/ 	.short	(.L_78 - .L_77)
	.align		4
.L_77:
        /*019c*/ 	.word	index@(_Z24__CU_ComputeBiasGradientPfPKfii)
        /*01a0*/ 	.word	0x00000000


	//----- nvinfo : EIATTR_MIN_STACK_SIZE
	.align		4
.L_78:
        /*01a4*/ 	.byte	0x04, 0x12
        /*01a6*/ 	.short	(.L_80 - .L_79)
	.align		4
.L_79:
        /*01a8*/ 	.word	index@(_Z17__CU_Compute_dEdzPfPKfS1_ib)
        /*01ac*/ 	.word	0x00000000


	//----- nvinfo : EIATTR_MIN_STACK_SIZE
	.align		4
.L_80:
        /*01b0*/ 	.byte	0x04, 0x12
        /*01b2*/ 	.short	(.L_82 - .L_81)
	.align		4
.L_81:
        /*01b4*/ 	.word	index@(_Z18__CU_ScaleGradientPfiS_)
        /*01b8*/ 	.word	0x00000000


	//----- nvinfo : EIATTR_MIN_STACK_SIZE
	.align		4
.L_82:
        /*01bc*/ 	.byte	0x04, 0x12
        /*01be*/ 	.short	(.L_84 - .L_83)
	.align		4
.L_83:
        /*01c0*/ 	.word	index@(_Z19__CU_ReduceAndScalePfS_if)
        /*01c4*/ 	.word	0x00000000


	//----- nvinfo : EIATTR_MIN_STACK_SIZE
	.align		4
.L_84:
        /*01c8*/ 	.byte	0x04, 0x12
        /*01ca*/ 	.short	(.L_86 - .L_85)
	.align		4
.L_85:
        /*01cc*/ 	.word	index@(_Z22__CU_ComputeSquaredSumPfS_i)
        /*01d0*/ 	.word	0x00000000


	//----- nvinfo : EIATTR_MIN_STACK_SIZE
	.align		4
.L_86:
        /*01d4*/ 	.byte	0x04, 0x12
        /*01d6*/ 	.short	(.L_88 - .L_87)
	.align		4
.L_87:
        /*01d8*/ 	.word	index@(_Z20__CU_UpdateParameterPfPKffi)
        /*01dc*/ 	.word	0x00000000


	//----- nvinfo : EIATTR_MIN_STACK_SIZE
	.align		4
.L_88:
        /*01e0*/ 	.byte	0x04, 0x12
        /*01e2*/ 	.short	(.L_90 - .L_89)
	.align		4
.L_89:
        /*01e4*/ 	.word	index@(_Z11__CU_VecAddPfS_S_ii)
        /*01e8*/ 	.word	0x00000000


	//----- nvinfo : EIATTR_MIN_STACK_SIZE
	.align		4
.L_90:
        /*01ec*/ 	.byte	0x04, 0x12
        /*01ee*/ 	.short	(.L_92 - .L_91)
	.align		4
.L_91:
        /*01f0*/ 	.word	index@(_Z14__CU_TransposePfPKfii)
        /*01f4*/ 	.word	0x00000000


	//----- nvinfo : EIATTR_MIN_STACK_SIZE
	.align		4
.L_92:
        /*01f8*/ 	.byte	0x04, 0x12
        /*01fa*/ 	.short	(.L_94 - .L_93)
	.align		4
.L_93:
        /*01fc*/ 	.word	index@(_Z16__CU_MatmulBatchPfS_S_iii)
        /*0200*/ 	.word	0x00000000


	//----- nvinfo : EIATTR_MIN_STACK_SIZE
	.align		4
.L_94:
        /*0204*/ 	.byte	0x04, 0x12
        /*0206*/ 	.short	(.L_96 - .L_95)
	.align		4
.L_95:
        /*0208*/ 	.word	index@(_Z20__CU_relu_derivativePfS_i)
        /*020c*/ 	.word	0x00000000


	//----- nvinfo : EIATTR_MIN_STACK_SIZE
	.align		4
.L_96:
        /*0210*/ 	.byte	0x04, 0x12
        /*0212*/ 	.short	(.L_98 - .L_97)
	.align		4
.L_97:
        /*0214*/ 	.word	index@(_Z9__CU_ReLUPfi)
        /*0218*/ 	.word	0x00000000


	//----- nvinfo : EIATTR_MIN_STACK_SIZE
	.align		4
.L_98:
        /*021c*/ 	.byte	0x04, 0x12
        /*021e*/ 	.short	(.L_100 - .L_99)
	.align		4
.L_99:
        /*0220*/ 	.word	index@(_Z16__CU_init_randomPfiy)
        /*0224*/ 	.word	0x00000030
.L_100:


//--------------------- .nv.compat                --------------------------
	.section	.nv.compat,"",@"SHT_CUDA_COMPAT_INFO"
	.align	4
        /*0000*/ 	.byte	0x02, 0x09, 0x00, 0x00, 0x02, 0x02, 0x01, 0x00, 0x02, 0x05, 0x05, 0x00, 0x03, 0x07, 0x01, 0x01
        /*0010*/ 	.byte	0x02, 0x03, 0x00, 0x00, 0x02, 0x06, 0x01, 0x00, 0x04, 0x0b, 0x08, 0x00, 0x01, 0x00, 0x00, 0x00
        /*0020*/ 	.byte	0x00, 0x00, 0x00, 0x00


//--------------------- .nv.info._Z25__CU_CrossEntropyGradientPfPKfS1_ii --------------------------
	.section	.nv.info._Z25__CU_CrossEntropyGradientPfPKfS1_ii,"",@"SHT_CUDA_INFO"
	.sectionflags	@""
	.align	4


	//----- nvinfo : EIATTR_CUDA_API_VERSION
	.align		4
        /*0000*/ 	.byte	0x04, 0x37
        /*0002*/ 	.short	(.L_102 - .L_101)
.L_101:
        /*0004*/ 	.word	0x00000082


	//----- nvinfo : EIATTR_KPARAM_INFO
	.align		4
.L_102:
        /*0008*/ 	.byte	0x04, 0x17
        /*000a*/ 	.short	(.L_104 - .L_103)
.L_103:
        /*000c*/ 	.word	0x00000000
        /*0010*/ 	.short	0x0004
        /*0012*/ 	.short	0x001c
        /*0014*/ 	.byte	0x00, 0xf0, 0x11, 0x00


	//----- nvinfo : EIATTR_KPARAM_INFO
	.align		4
.L_104:
        /*0018*/ 	.byte	0x04, 0x17
        /*001a*/ 	.short	(.L_106 - .L_105)
.L_105:
        /*001c*/ 	.word	0x00000000
        /*0020*/ 	.short	0x0003
        /*0022*/ 	.short	0x0018
        /*0024*/ 	.byte	0x00, 0xf0, 0x11, 0x00


	//----- nvinfo : EIATTR_KPARAM_INFO
	.align		4
.L_106:
        /*0028*/ 	.byte	0x04, 0x17
        /*002a*/ 	.short	(.L_108 - .L_107)
.L_107:
        /*002c*/ 	.word	0x00000000
        /*0030*/ 	.short	0x0002
        /*0032*/ 	.short	0x0010
        /*0034*/ 	.byte	0x00, 0xf5, 0x21, 0x00


	//----- nvinfo : EIATTR_KPARAM_INFO
	.align		4
.L_108:
        /*0038*/ 	.byte	0x04, 0x17
        /*003a*/ 	.short	(.L_110 - .L_109)
.L_109:
        /*003c*/ 	.word	0x00000000
        /*0040*/ 	.short	0x0001
        /*0042*/ 	.short	0x0008
        /*0044*/ 	.byte	0x00, 0xf5, 0x21, 0x00


	//----- nvinfo : EIATTR_KPARAM_INFO
	.align		4
.L_110:
        /*0048*/ 	.byte	0x04, 0x17
        /*004a*/ 	.short	(.L_112 - .L_111)
.L_111:
        /*004c*/ 	.word	0x00000000
        /*0050*/ 	.short	0x0000
        /*0052*/ 	.short	0x0000
        /*0054*/ 	.byte	0x00, 0xf5, 0x21, 0x00


	//----- nvinfo : EIATTR_SPARSE_MMA_MASK
	.align		4
.L_112:
        /*0058*/ 	.byte	0x03, 0x50
        /*005a*/ 	.short	0x0000


	//----- nvinfo : EIATTR_MAXREG_COUNT
	.align		4
        /*005c*/ 	.byte	0x03, 0x1b
        /*005e*/ 	.short	0x00ff


	//----- nvinfo : EIATTR_MERCURY_ISA_VERSION
	.align		4
        /*0060*/ 	.byte	0x03, 0x5f
        /*0062*/ 	.short	0x0101


	//----- nvinfo : EIATTR_VRC_CTA_INIT_COUNT
	.align		4
        /*0064*/ 	.byte	0x02, 0x4a
	.zero		1
	.zero		1


	//----- nvinfo : EIATTR_EXIT_INSTR_OFFSETS
	.align		4
        /*0068*/ 	.byte	0x04, 0x1c
        /*006a*/ 	.short	(.L_114 - .L_113)


	//   ....[0]....
.L_113:
        /*006c*/ 	.word	0x00000070


	//   ....[1]....
        /*0070*/ 	.word	0x00000220


	//----- nvinfo : EIATTR_CRS_STACK_SIZE
	.align		4
.L_114:
        /*0074*/ 	.byte	0x04, 0x1e
        /*0076*/ 	.short	(.L_116 - .L_115)
.L_115:
        /*0078*/ 	.word	0x00000000


	//----- nvinfo : EIATTR_CBANK_PARAM_SIZE
	.align		4
.L_116:
        /*007c*/ 	.byte	0x03, 0x19
        /*007e*/ 	.short	0x0020


	//----- nvinfo : EIATTR_PARAM_CBANK
	.align		4
        /*0080*/ 	.byte	0x04, 0x0a
        /*0082*/ 	.short	(.L_118 - .L_117)
	.align		4
.L_117:
        /*0084*/ 	.word	index@(.nv.constant0._Z25__CU_CrossEntropyGradientPfPKfS1_ii)
        /*0088*/ 	.short	0x0380
        /*008a*/ 	.short	0x0020


	//----- nvinfo : EIATTR_SW_WAR
	.align		4
.L_118:
        /*008c*/ 	.byte	0x04, 0x36
        /*008e*/ 	.short	(.L_120 - .L_119)
.L_119:
        /*0090*/ 	.word	0x00000008
.L_120:


//--------------------- .nv.info._Z12__CU_SoftmaxPfS_ii --------------------------
	.section	.nv.info._Z12__CU_SoftmaxPfS_ii,"",@"SHT_CUDA_INFO"
	.sectionflags	@""
	.align	4


	//----- nvinfo : EIATTR_CUDA_API_VERSION
	.align		4
        /*0000*/ 	.byte	0x04, 0x37
        /*0002*/ 	.short	(.L_122 - .L_121)
.L_121:
        /*0004*/ 	.word	0x00000082


	//----- nvinfo : EIATTR_KPARAM_INFO
	.align		4
.L_122:
        /*0008*/ 	.byte	0x04, 0x17
        /*000a*/ 	.short	(.L_124 - .L_123)
.L_123:
        /*000c*/ 	.word	0x00000000
        /*0010*/ 	.short	0x0003
        /*0012*/ 	.short	0x0014
        /*0014*/ 	.byte	0x00, 0xf0, 0x11, 0x00


	//----- nvinfo : EIATTR_KPARAM_INFO
	.align		4
.L_124:
        /*0018*/ 	.byte	0x04, 0x17
        /*001a*/ 	.short	(.L_126 - .L_125)
.L_125:
        /*001c*/ 	.word	0x00000000
        /*0020*/ 	.short	0x0002
        /*0022*/ 	.short	0x0010
        /*0024*/ 	.byte	0x00, 0xf0, 0x11, 0x00


	//----- nvinfo : EIATTR_KPARAM_INFO
	.align		4
.L_126:
        /*0028*/ 	.byte	0x04, 0x17
        /*002a*/ 	.short	(.L_128 - .L_127)
.L_127:
        /*002c*/ 	.word	0x00000000
        /*0030*/ 	.short	0x0001
        /*0032*/ 	.short	0x0008
        /*0034*/ 	.byte	0x00, 0xf5, 0x21, 0x00


	//----- nvinfo : EIATTR_KPARAM_INFO
	.align		4
.L_128:
        /*0038*/ 	.byte	0x04, 0x17
        /*003a*/ 	.short	(.L_130 - .L_129)
.L_129:
        /*003c*/ 	.word	0x00000000
        /*0040*/ 	.short	0x0000
        /*0042*/ 	.short	0x0000
        /*0044*/ 	.byte	0x00, 0xf5, 0x21, 0x00


	//----- nvinfo : EIATTR_SPARSE_MMA_MASK
	.align		4
.L_130:
        /*0048*/ 	.byte	0x03, 0x50
        /*004a*/ 	.short	0x0000


	//----- nvinfo : EIATTR_MAXREG_COUNT
	.align		4
        /*004c*/ 	.byte	0x03, 0x1b
        /*004e*/ 	.short	0x00ff


	//----- nvinfo : EIATTR_MERCURY_ISA_VERSION
	.align		4
        /*0050*/ 	.byte	0x03, 0x5f
        /*0052*/ 	.short	0x0101


	//----- nvinfo : EIATTR_VRC_CTA_INIT_COUNT
	.align		4
        /*0054*/ 	.byte	0x02, 0x4a
	.zero		1
	.zero		1


	//----- nvinfo : EIATTR_EXIT_INSTR_OFFSETS
	.align		4
        /*0058*/ 	.byte	0x04, 0x1c
        /*005a*/ 	.short	(.L_132 - .L_131)


	//   ....[0]....
.L_131:
        /*005c*/ 	.word	0x00000070


	//   ....[1]....
        /*0060*/ 	.word	0x000015a0


	//   ....[2]....
        /*0064*/ 	.word	0x000026d0


	//   ....[3]....
        /*0068*/ 	.word	0x00002f70


	//   ....[4]....
        /*006c*/ 	.word	0x00003410


	//   ....[5]....
        /*0070*/ 	.word	0x000035a0


	//----- nvinfo : EIATTR_CRS_STACK_SIZE
	.align		4
.L_132:
        /*0074*/ 	.byte	0x04, 0x1e
        /*0076*/ 	.short	(.L_134 - .L_133)
.L_133:
        /*0078*/ 	.word	0x00000000


	//----- nvinfo : EIATTR_CBANK_PARAM_SIZE
	.align		4
.L_134:
        /*007c*/ 	.byte	0x03, 0x19
        /*007e*/ 	.short	0x0018


	//----- nvinfo : EIATTR_PARAM_CBANK
	.align		4
        /*0080*/ 	.byte	0x04, 0x0a
        /*0082*/ 	.short	(.L_136 - .L_135)
	.align		4
.L_135:
        /*0084*/ 	.word	index@(.nv.constant0._Z12__CU_SoftmaxPfS_ii)
        /*0088*/ 	.short	0x0380
        /*008a*/ 	.short	0x0018


	//----- nvinfo : EIATTR_SW_WAR
	.align		4
.L_136:
        /*008c*/ 	.byte	0x04, 0x36
        /*008e*/ 	.short	(.L_138 - .L_137)
.L_137:
        /*0090*/ 	.word	0x00000008
.L_138:


//--------------------- .nv.info._Z24__CU_ComputeBiasGradientPfPKfii --------------------------
	.section	.nv.info._Z24__CU_ComputeBiasGradientPfPKfii,"",@"SHT_CUDA_INFO"
	.sectionflags	@""
	.align	4


	//----- nvinfo : EIATTR_CUDA_API_VERSION
	.align		4
        /*0000*/ 	.byte	0x04, 0x37
        /*0002*/ 	.short	(.L_140 - .L_139)
.L_139:
        /*0004*/ 	.word	0x00000082


	//----- nvinfo : EIATTR_KPARAM_INFO
	.align		4
.L_140:
        /*0008*/ 	.byte	0x04, 0x17
        /*000a*/ 	.short	(.L_142 - .L_141)
.L_141:
        /*000c*/ 	.word	0x00000000
        /*0010*/ 	.short	0x0003
        /*0012*/ 	.short	0x0014
        /*0014*/ 	.byte	0x00, 0xf0, 0x11, 0x00


	//----- nvinfo : EIATTR_KPARAM_INFO
	.align		4
.L_142:
        /*0018*/ 	.byte	0x04, 0x17
        /*001a*/ 	.short	(.L_144 - .L_143)
.L_143:
        /*001c*/ 	.word	0x00000000
        /*0020*/ 	.short	0x0002
        /*0022*/ 	.short	0x0010
        /*0024*/ 	.byte	0x00, 0xf0, 0x11, 0x00


	//----- nvinfo : EIATTR_KPARAM_INFO
	.align		4
.L_144:
        /*0028*/ 	.byte	0x04, 0x17
        /*002a*/ 	.short	(.L_146 - .L_145)
.L_145:
        /*002c*/ 	.word	0x00000000
        /*0030*/ 	.short	0x0001
        /*0032*/ 	.short	0x0008
        /*0034*/ 	.byte	0x00, 0xf5, 0x21, 0x00


	//----- nvinfo : EIATTR_KPARAM_INFO
	.align		4
.L_146:
        /*0038*/ 	.byte	0x04, 0x17
        /*003a*/ 	.short	(.L_148 - .L_147)
.L_147:
        /*003c*/ 	.word	0x00000000
        /*0040*/ 	.short	0x0000
        /*0042*/ 	.short	0x0000
        /*0044*/ 	.byte	0x00, 0xf5, 0x21, 0x00


	//----- nvinfo : EIATTR_SPARSE_MMA_MASK
	.align		4
.L_148:
        /*0048*/ 	.byte	0x03, 0x50
        /*004a*/ 	.short	0x0000


	//----- nvinfo : EIATTR_MAXREG_COUNT
	.align		4
        /*004c*/ 	.byte	0x03, 0x1b
        /*004e*/ 	.short	0x00ff


	//----- nvinfo : EIATTR_MERCURY_ISA_VERSION
	.align		4
        /*0050*/ 	.byte	0x03, 0x5f
        /*0052*/ 	.short	0x0101


	//----- nvinfo : EIATTR_VRC_CTA_INIT_COUNT
	.align		4
        /*0054*/ 	.byte	0x02, 0x4a
	.zero		1
	.zero		1


	//----- nvinfo : EIATTR_EXIT_INSTR_OFFSETS
	.align		4
        /*0058*/ 	.byte	0x04, 0x1c
        /*005a*/ 	.short	(.L_150 - .L_149)


	//   ....[0]....
.L_149:
        /*005c*/ 	.word	0x00000070


	//   ....[1]....
        /*0060*/ 	.word	0x000008e0


	//----- nvinfo : EIATTR_CBANK_PARAM_SIZE
	.align		4
.L_150:
        /*0064*/ 	.byte	0x03, 0x19
        /*0066*/ 	.short	0x0018


	//----- nvinfo : EIATTR_PARAM_CBANK
	.align		4
        /*0068*/ 	.byte	0x04, 0x0a
        /*006a*/ 	.short	(.L_152 - .L_151)
	.align		4
.L_151:
        /*006c*/ 	.word	index@(.nv.constant0._Z24__CU_ComputeBiasGradientPfPKfii)
        /*0070*/ 	.short	0x0380
        /*0072*/ 	.short	0x0018


	//----- nvinfo : EIATTR_SW_WAR
	.align		4
.L_152:
        /*0074*/ 	.byte	0x04, 0x36
        /*0076*/ 	.short	(.L_154 - .L_153)
.L_153:
        /*0078*/ 	.word	0x00000008
.L_154:


//--------------------- .nv.info._Z17__CU_Compute_dEdzPfPKfS1_ib --------------------------
	.section	.nv.info._Z17__CU_Compute_dEdzPfPKfS1_ib,"",@"SHT_CUDA_INFO"
	.sectionflags	@""
	.align	4


	//----- nvinfo : EIATTR_CUDA_API_VERSION
	.align		4
        /*0000*/ 	.byte	0x04, 0x37
        /*0002*/ 	.short	(.L_156 - .L_155)
.L_155:
        /*0004*/ 	.word	0x00000082


	//----- nvinfo : EIATTR_KPARAM_INFO
	.align		4
.L_156:
        /*0008*/ 	.byte	0x04, 0x17
        /*000a*/ 	.short	(.L_158 - .L_157)
.L_157:
        /*000c*/ 	.word	0x00000000
        /*0010*/ 	.short	0x0004
        /*0012*/ 	.short	0x001c
        /*0014*/ 	.byte	0x00, 0xf0, 0x05, 0x00


	//----- nvinfo : EIATTR_KPARAM_INFO
	.align		4
.L_158:
        /*0018*/ 	.byte	0x04, 0x17
        /*001a*/ 	.short	(.L_160 - .L_159)
.L_159:
        /*001c*/ 	.word	0x00000000
        /*0020*/ 	.short	0x0003
        /*0022*/ 	.short	0x0018
        /*0024*/ 	.byte	0x00, 0xf0, 0x11, 0x00


	//----- nvinfo : EIATTR_KPARAM_INFO
	.align		4
.L_160:
        /*0028*/ 	.byte	0x04, 0x17
        /*002a*/ 	.short	(.L_162 - .L_161)
.L_161:
        /*002c*/ 	.word	0x00000000
        /*0030*/ 	.short	0x0002
        /*0032*/ 	.short	0x0010
        /*0034*/ 	.byte	0x00, 0xf5, 0x21, 0x00


	//----- nvinfo : EIATTR_KPARAM_INFO
	.align		4
.L_162:
        /*0038*/ 	.byte	0x04, 0x17
        /*003a*/ 	.short	(.L_164 - .L_163)
.L_163:
        /*003c*/ 	.word	0x00000000
        /*0040*/ 	.short	0x0001
        /*0042*/ 	.short	0x0008
        /*0044*/ 	.byte	0x00, 0xf5, 0x21, 0x00


	//----- nvinfo : EIATTR_KPARAM_INFO
	.align		4
.L_164:
        /*0048*/ 	.byte	0x04, 0x17
        /*004a*/ 	.short	(.L_166 - .L_165)
.L_165:
        /*004c*/ 	.word	0x00000000
        /*0050*/ 	.short	0x0000
        /*0052*/ 	.short	0x0000
        /*0054*/ 	.byte	0x00, 0xf5, 0x21, 0x00


	//----- nvinfo : EIATTR_SPARSE_MMA_MASK
	.align		4
.L_166:
        /*0058*/ 	.byte	0x03, 0x50
        /*005a*/ 	.short	0x0000


	//----- nvinfo : EIATTR_MAXREG_COUNT
	.align		4
        /*005c*/ 	.byte	0x03, 0x1b
        /*005e*/ 	.short	0x00ff


	//----- nvinfo : EIATTR_MERCURY_ISA_VERSION
	.align		4
        /*0060*/ 	.byte	0x03, 0x5f
        /*0062*/ 	.short	0x0101


	//----- nvinfo : EIATTR_VRC_CTA_INIT_COUNT
	.align		4
        /*0064*/ 	.byte	0x02, 0x4a
	.zero		1
	.zero		1


	//----- nvinfo : EIATTR_EXIT_INSTR_OFFSETS
	.align		4
        /*0068*/ 	.byte	0x04, 0x1c
        /*006a*/ 	.short	(.L_168 - .L_167)


	//   ....[0]....
.L_167:
        /*006c*/ 	.word	0x00000070


	//   ....[1]....
        /*0070*/ 	.word	0x00000180


	//----- nvinfo : EIATTR_CBANK_PARAM_SIZE
	.align		4
.L_168:
        /*0074*/ 	.byte	0x03, 0x19
        /*0076*/ 	.short	0x001d


	//----- nvinfo : EIATTR_PARAM_CBANK
	.align		4
        /*0078*/ 	.byte	0x04, 0x0a
        /*007a*/ 	.short	(.L_170 - .L_169)
	.align		4
.L_169:
        /*007c*/ 	.word	index@(.nv.constant0._Z17__CU_Compute_dEdzPfPKfS1_ib)
        /*0080*/ 	.short	0x0380
        /*0082*/ 	.short	0x001d


	//----- nvinfo : EIATTR_SW_WAR
	.align		4
.L_170:
        /*0084*/ 	.byte	0x04, 0x36
        /*0086*/ 	.short	(.L_172 - .L_171)
.L_171:
        /*0088*/ 	.word	0x00000008
.L_172:


//--------------------- .nv.info._Z18__CU_ScaleGradientPfiS_ --------------------------
	.section	.nv.info._Z18__CU_ScaleGradientPfiS_,"",@"SHT_CUDA_INFO"
	.sectionflags	@""
	.align	4


	//----- nvinfo : EIATTR_CUDA_API_VERSION
	.align		4
        /*0000*/ 	.byte	0x04, 0x37
        /*0002*/ 	.short	(.L_174 - .L_173)
.L_173:
        /*0004*/ 	.word	0x00000082


	//----- nvinfo : EIATTR_KPARAM_INFO
	.align		4
.L_174:
        /*0008*/ 	.byte	0x04, 0x17
        /*000a*/ 	.short	(.L_176 - .L_175)
.L_175:
        /*000c*/ 	.word	0x00000000
        /*0010*/ 	.short	0x0002
        /*0012*/ 	.short	0x0010
        /*0014*/ 	.byte	0x00, 0xf5, 0x21, 0x00


	//----- nvinfo : EIATTR_KPARAM_INFO
	.align		4
.L_176:
        /*0018*/ 	.byte	0x04, 0x17
        /*001a*/ 	.short	(.L_178 - .L_177)
.L_177:
        /*001c*/ 	.word	0x00000000
        /*0020*/ 	.short	0x0001
        /*0022*/ 	.short	0x0008
        /*0024*/ 	.byte	0x00, 0xf0, 0x11, 0x00


	//----- nvinfo : EIATTR_KPARAM_INFO
	.align		4
.L_178:
        /*0028*/ 	.byte	0x04, 0x17
        /*002a*/ 	.short	(.L_180 - .L_179)
.L_179:
        /*002c*/ 	.word	0x00000000
        /*0030*/ 	.short	0x0000
        /*0032*/ 	.short	0x0000
        /*0034*/ 	.byte	0x00, 0xf5, 0x21, 0x00


	//----- nvinfo : EIATTR_SPARSE_MMA_MASK
	.align		4
.L_180:
        /*0038*/ 	.byte	0x03, 0x50
        /*003a*/ 	.short	0x0000


	//----- nvinfo : EIATTR_MAXREG_COUNT
	.align		4
        /*003c*/ 	.byte	0x03, 0x1b
        /*003e*/ 	.short	0x00ff


	//----- nvinfo : EIATTR_MERCURY_ISA_VERSION
	.align		4
        /*0040*/ 	.byte	0x03, 0x5f
        /*0042*/ 	.short	0x0101


	//----- nvinfo : EIATTR_VRC_CTA_INIT_COUNT
	.align		4
        /*0044*/ 	.byte	0x02, 0x4a
	.zero		1
	.zero		1


	//----- nvinfo : EIATTR_EXIT_INSTR_OFFSETS
	.align		4
        /*0048*/ 	.byte	0x04, 0x1c
        /*004a*/ 	.short	(.L_182 - .L_181)


	//   ....[0]....
.L_181:
        /*004c*/ 	.word	0x00000070


	//   ....[1]....
        /*0050*/ 	.word	0x00000100


	//----- nvinfo : EIATTR_CBANK_PARAM_SIZE
	.align		4
.L_182:
        /*0054*/ 	.byte	0x03, 0x19
        /*0056*/ 	.short	0x0018


	//----- nvinfo : EIATTR_PARAM_CBANK
	.align		4
        /*0058*/ 	.byte	0x04, 0x0a
        /*005a*/ 	.short	(.L_184 - .L_183)
	.align		4
.L_183:
        /*005c*/ 	.word	index@(.nv.constant0._Z18__CU_ScaleGradientPfiS_)
        /*0060*/ 	.short	0x0380
        /*0062*/ 	.short	0x0018


	//----- nvinfo : EIATTR_SW_WAR
	.align		4
.L_184:
        /*0064*/ 	.byte	0x04, 0x36
        /*0066*/ 	.short	(.L_186 - .L_185)
.L_185:
        /*0068*/ 	.word	0x00000008
.L_186:


//--------------------- .nv.info._Z19__CU_ReduceAndScalePfS_if --------------------------
	.section	.nv.info._Z19__CU_ReduceAndScalePfS_if,"",@"SHT_CUDA_INFO"
	.sectionflags	@""
	.align	4


	//----- nvinfo : EIATTR_CUDA_API_VERSION
	.align		4
        /*0000*/ 	.byte	0x04, 0x37
        /*0002*/ 	.short	(.L_188 - .L_187)
.L_187:
        /*0004*/ 	.word	0x00000082


	//----- nvinfo : EIATTR_KPARAM_INFO
	.align		4
.L_188:
        /*0008*/ 	.byte	0x04, 0x17
        /*000a*/ 	.short	(.L_190 - .L_189)
.L_189:
        /*000c*/ 	.word	0x00000000
        /*0010*/ 	.short	0x0003
        /*0012*/ 	.short	0x0014
        /*0014*/ 	.byte	0x00, 0xf0, 0x11, 0x00


	//----- nvinfo : EIATTR_KPARAM_INFO
	.align		4
.L_190:
        /*0018*/ 	.byte	0x04, 0x17
        /*001a*/ 	.short	(.L_192 - .L_191)
.L_191:
        /*001c*/ 	.word	0x00000000
        /*0020*/ 	.short	0x0002
        /*0022*/ 	.short	0x0010
        /*0024*/ 	.byte	0x00, 0xf0, 0x11, 0x00


	//----- nvinfo : EIATTR_KPARAM_INFO
	.align		4
.L_192:
        /*0028*/ 	.byte	0x04, 0x17
        /*002a*/ 	.short	(.L_194 - .L_193)
.L_193:
        /*002c*/ 	.word	0x00000000
        /*0030*/ 	.short	0x0001
        /*0032*/ 	.short	0x0008
        /*0034*/ 	.byte	0x00, 0xf5, 0x21, 0x00


	//----- nvinfo : EIATTR_KPARAM_INFO
	.align		4
.L_194:
        /*0038*/ 	.byte	0x04, 0x17
        /*003a*/ 	.short	(.L_196 - .L_195)
.L_195:
        /*003c*/ 	.word	0x00000000
        /*0040*/ 	.short	0x0000
        /*0042*/ 	.short	0x0000
        /*0044*/ 	.byte	0x00, 0xf5, 0x21, 0x00


	//----- nvinfo : EIATTR_SPARSE_MMA_MASK
	.align		4
.L_196:
        /*0048*/ 	.byte	0x03, 0x50
        /*004a*/ 	.short	0x0000


	//----- nvinfo : EIATTR_MAXREG_COUNT
	.align		4
        /*004c*/ 	.byte	0x03, 0x1b
        /*004e*/ 	.short	0x00ff


	//----- nvinfo : EIATTR_MERCURY_ISA_VERSION
	.align		4
        /*0050*/ 	.byte	0x03, 0x5f
        /*0052*/ 	.short	0x0101


	//----- nvinfo : EIATTR_VRC_CTA_INIT_COUNT
	.align		4
        /*0054*/ 	.byte	0x02, 0x4a
	.zero		1
	.zero		1


	//----- nvinfo : EIATTR_EXIT_INSTR_OFFSETS
	.align		4
        /*0058*/ 	.byte	0x04, 0x1c
        /*005a*/ 	.short	(.L_198 - .L_197)


	//   ....[0]....
.L_197:
        /*005c*/ 	.word	0x000008e0


	//----- nvinfo : EIATTR_CRS_STACK_SIZE
	.align		4
.L_198:
        /*0060*/ 	.byte	0x04, 0x1e
        /*0062*/ 	.short	(.L_200 - .L_199)
.L_199:
        /*0064*/ 	.word	0x00000000


	//----- nvinfo : EIATTR_CBANK_PARAM_SIZE
	.align		4
.L_200:
        /*0068*/ 	.byte	0x03, 0x19
        /*006a*/ 	.short	0x0018


	//----- nvinfo : EIATTR_PARAM_CBANK
	.align		4
        /*006c*/ 	.byte	0x04, 0x0a
        /*006e*/ 	.short	(.L_202 - .L_201)
	.align		4
.L_201:
        /*0070*/ 	.word	index@(.nv.constant0._Z19__CU_ReduceAndScalePfS_if)
        /*0074*/ 	.short	0x0380
        /*0076*/ 	.short	0x0018


	//----- nvinfo : EIATTR_SW_WAR
	.align		4
.L_202:
        /*0078*/ 	.byte	0x04, 0x36
        /*007a*/ 	.short	(.L_204 - .L_203)
.L_203:
        /*007c*/ 	.word	0x00000008
.L_204:


//--------------------- .nv.info._Z22__CU_ComputeSquaredSumPfS_i --------------------------
	.section	.nv.info._Z22__CU_ComputeSquaredSumPfS_i,"",@"SHT_CUDA_INFO"
	.sectionflags	@""
	.align	4


	//----- nvinfo : EIATTR_CUDA_API_VERSION
	.align		4
        /*0000*/ 	.byte	0x04, 0x37
        /*0002*/ 	.short	(.L_206 - .L_205)
.L_205:
        /*0004*/ 	.word	0x00000082


	//----- nvinfo : EIATTR_KPARAM_INFO
	.align		4
.L_206:
        /*0008*/ 	.byte	0x04, 0x17
        /*000a*/ 	.short	(.L_208 - .L_207)
.L_207:
        /*000c*/ 	.word	0x00000000
        /*0010*/ 	.short	0x0002
        /*0012*/ 	.short	0x0010
        /*0014*/ 	.byte	0x00, 0xf0, 0x11, 0x00


	//----- nvinfo : EIATTR_KPARAM_INFO
	.align		4
.L_208:
        /*0018*/ 	.byte	0x04, 0x17
        /*001a*/ 	.short	(.L_210 - .L_209)
.L_209:
        /*001c*/ 	.word	0x00000000
        /*0020*/ 	.short	0x0001
        /*0022*/ 	.short	0x0008
        /*0024*/ 	.byte	0x00, 0xf5, 0x21, 0x00


	//----- nvinfo : EIATTR_KPARAM_INFO
	.align		4
.L_210:
        /*0028*/ 	.byte	0x04, 0x17
        /*002a*/ 	.short	(.L_212 - .L_211)
.L_211:
        /*002c*/ 	.word	0x00000000
        /*0030*/ 	.short	0x0000
        /*0032*/ 	.short	0x0000
        /*0034*/ 	.byte	0x00, 0xf5, 0x21, 0x00


	//----- nvinfo : EIATTR_SPARSE_MMA_MASK
	.align		4
.L_212:
        /*0038*/ 	.byte	0x03, 0x50
        /*003a*/ 	.short	0x0000


	//----- nvinfo : EIATTR_MAXREG_COUNT
	.align		4
        /*003c*/ 	.byte	0x03, 0x1b
        /*003e*/ 	.short	0x00ff


	//----- nvinfo : EIATTR_NUM_BARRIERS
	.align		4
        /*0040*/ 	.byte	0x02, 0x4c
        /*0042*/ 	.byte	0x01
	.zero		1


	//----- nvinfo : EIATTR_MERCURY_ISA_VERSION
	.align		4
        /*0044*/ 	.byte	0x03, 0x5f
        /*0046*/ 	.short	0x0101


	//----- nvinfo : EIATTR_VRC_CTA_INIT_COUNT
	.align		4
        /*0048*/ 	.byte	0x02, 0x4a
	.zero		1
	.zero		1


	//----- nvinfo : EIATTR_EXIT_INSTR_OFFSETS
	.align		4
        /*004c*/ 	.byte	0x04, 0x1c
        /*004e*/ 	.short	(.L_214 - .L_213)


	//   ....[0]....
.L_213:
        /*0050*/ 	.word	0x000002b0


	//   ....[1]....
        /*0054*/ 	.word	0x00000330


	//----- nvinfo : EIATTR_CRS_STACK_SIZE
	.align		4
.L_214:
        /*0058*/ 	.byte	0x04, 0x1e
        /*005a*/ 	.short	(.L_216 - .L_215)
.L_215:
        /*005c*/ 	.word	0x00000000


	//----- nvinfo : EIATTR_CBANK_PARAM_SIZE
	.align		4
.L_216:
        /*0060*/ 	.byte	0x03, 0x19
        /*0062*/ 	.short	0x0014


	//----- nvinfo : EIATTR_PARAM_CBANK
	.align		4
        /*0064*/ 	.byte	0x04, 0x0a
        /*0066*/ 	.short	(.L_218 - .L_217)
	.align		4
.L_217:
        /*0068*/ 	.word	index@(.nv.constant0._Z22__CU_ComputeSquaredSumPfS_i)
        /*006c*/ 	.short	0x0380
        /*006e*/ 	.short	0x0014


	//----- nvinfo : EIATTR_SW_WAR
	.align		4
.L_218:
        /*0070*/ 	.byte	0x04, 0x36
        /*0072*/ 	.short	(.L_220 - .L_219)
.L_219:
        /*0074*/ 	.word	0x00000008
.L_220:


//--------------------- .nv.info._Z20__CU_UpdateParameterPfPKffi --------------------------
	.section	.nv.info._Z20__CU_UpdateParameterPfPKffi,"",@"SHT_CUDA_INFO"
	.sectionflags	@""
	.align	4


	//----- nvinfo : EIATTR_CUDA_API_VERSION
	.align		4
        /*0000*/ 	.byte	0x04, 0x37
        /*0002*/ 	.short	(.L_222 - .L_221)
.L_221:
        /*0004*/ 	.word	0x00000082


	//----- nvinfo : EIATTR_KPARAM_INFO
	.align		4
.L_222:
        /*0008*/ 	.byte	0x04, 0x17
        /*000a*/ 	.short	(.L_224 - .L_223)
.L_223:
        /*000c*/ 	.word	0x00000000
        /*0010*/ 	.short	0x0003
        /*0012*/ 	.short	0x0014
        /*0014*/ 	.byte	0x00, 0xf0, 0x11, 0x00


	//----- nvinfo : EIATTR_KPARAM_INFO
	.align		4
.L_224:
        /*0018*/ 	.byte	0x04, 0x17
        /*001a*/ 	.short	(.L_226 - .L_225)
.L_225:
        /*001c*/ 	.word	0x00000000
        /*0020*/ 	.short	0x0002
        /*0022*/ 	.short	0x0010
        /*0024*/ 	.byte	0x00, 0xf0, 0x11, 0x00


	//----- nvinfo : EIATTR_KPARAM_INFO
	.align		4
.L_226:
        /*0028*/ 	.byte	0x04, 0x17
        /*002a*/ 	.short	(.L_228 - .L_227)
.L_227:
        /*002c*/ 	.word	0x00000000
        /*0030*/ 	.short	0x0001
        /*0032*/ 	.short	0x0008
        /*0034*/ 	.byte	0x00, 0xf5, 0x21, 0x00


	//----- nvinfo : EIATTR_KPARAM_INFO
	.align		4
.L_228:
        /*0038*/ 	.byte	0x04, 0x17
        /*003a*/ 	.short	(.L_230 - .L_229)
.L_229:
        /*003c*/ 	.word	0x00000000
        /*0040*/ 	.short	0x0000
        /*0042*/ 	.short	0x0000
        /*0044*/ 	.byte	0x00, 0xf5, 0x21, 0x00


	//----- nvinfo : EIATTR_SPARSE_MMA_MASK
	.align		4
.L_230:
        /*0048*/ 	.byte	0x03, 0x50
        /*004a*/ 	.short	0x0000


	//----- nvinfo : EIATTR_MAXREG_COUNT
	.align		4
        /*004c*/ 	.byte	0x03, 0x1b
        /*004e*/ 	.short	0x00ff


	//----- nvinfo : EIATTR_MERCURY_ISA_VERSION
	.align		4
        /*0050*/ 	.byte	0x03, 0x5f
        /*0052*/ 	.short	0x0101


	//----- nvinfo : EIATTR_VRC_CTA_INIT_COUNT
	.align		4
        /*0054*/ 	.byte	0x02, 0x4a
	.zero		1
	.zero		1


	//----- nvinfo : EIATTR_EXIT_INSTR_OFFSETS
	.align		4
        /*0058*/ 	.byte	0x04, 0x1c
        /*005a*/ 	.short	(.L_232 - .L_231)


	//   ....[0]....
.L_231:
        /*005c*/ 	.word	0x00000070


	//   ....[1]....
        /*0060*/ 	.word	0x00000120


	//----- nvinfo : EIATTR_CBANK_PARAM_SIZE
	.align		4
.L_232:
        /*0064*/ 	.byte	0x03, 0x19
        /*0066*/ 	.short	0x0018


	//----- nvinfo : EIATTR_PARAM_CBANK
	.align		4
        /*0068*/ 	.byte	0x04, 0x0a
        /*006a*/ 	.short	(.L_234 - .L_233)
	.align		4
.L_233:
        /*006c*/ 	.word	index@(.nv.constant0._Z20__CU_UpdateParameterPfPKffi)
        /*0070*/ 	.short	0x0380
        /*0072*/ 	.short	0x0018


	//----- nvinfo : EIATTR_SW_WAR
	.align		4
.L_234:
        /*0074*/ 	.byte	0x04, 0x36
        /*0076*/ 	.short	(.L_236 - .L_235)
.L_235:
        /*0078*/ 	.word	0x00000008
.L_236:


//--------------------- .nv.info._Z11__CU_VecAddPfS_S_ii --------------------------
	.section	.nv.info._Z11__CU_VecAddPfS_S_ii,"",@"SHT_CUDA_INFO"
	.sectionflags	@""
	.align	4


	//----- nvinfo : EIATTR_CUDA_API_VERSION
	.align		4
        /*0000*/ 	.byte	0x04, 0x37
        /*0002*/ 	.short	(.L_238 - .L_237)
.L_237:
        /*0004*/ 	.word	0x00000082


	//----- nvinfo : EIATTR_KPARAM_INFO
	.align		4
.L_238:
        /*0008*/ 	.byte	0x04, 0x17
        /*000a*/ 	.short	(.L_240 - .L_239)
.L_239:
        /*000c*/ 	.word	0x00000000
        /*0010*/ 	.short	0x0004
        /*0012*/ 	.short	0x001c
        /*0014*/ 	.byte	0x00, 0xf0, 0x11, 0x00


	//----- nvinfo : EIATTR_KPARAM_INFO
	.align		4
.L_240:
        /*0018*/ 	.byte	0x04, 0x17
        /*001a*/ 	.short	(.L_242 - .L_241)
.L_241:
        /*001c*/ 	.word	0x00000000
        /*0020*/ 	.short	0x0003
        /*0022*/ 	.short	0x0018
        /*0024*/ 	.byte	0x00, 0xf0, 0x11, 0x00


	//----- nvinfo : EIATTR_KPARAM_INFO
	.align		4
.L_242:
        /*0028*/ 	.byte	0x04, 0x17
        /*002a*/ 	.short	(.L_244 - .L_243)
.L_243:
        /*002c*/ 	.word	0x00000000
        /*0030*/ 	.short	0x0002
        /*0032*/ 	.short	0x0010
        /*0034*/ 	.byte	0x00, 0xf5, 0x21, 0x00


	//----- nvinfo : EIATTR_KPARAM_INFO
	.align		4
.L_244:
        /*0038*/ 	.byte	0x04, 0x17
        /*003a*/ 	.short	(.L_246 - .L_245)
.L_245:
        /*003c*/ 	.word	0x00000000
        /*0040*/ 	.short	0x0001
        /*0042*/ 	.short	0x0008
        /*0044*/ 	.byte	0x00, 0xf5, 0x21, 0x00


	//----- nvinfo : EIATTR_KPARAM_INFO
	.align		4
.L_246:
        /*0048*/ 	.byte	0x04, 0x17
        /*004a*/ 	.short	(.L_248 - .L_247)
.L_247:
        /*004c*/ 	.word	0x00000000
        /*0050*/ 	.short	0x0000
        /*0052*/ 	.short	0x0000
        /*0054*/ 	.byte	0x00, 0xf5, 0x21, 0x00


	//----- nvinfo : EIATTR_SPARSE_MMA_MASK
	.align		4
.L_248:
        /*0058*/ 	.byte	0x03, 0x50
        /*005a*/ 	.short	0x0000


	//----- nvinfo : EIATTR_MAXREG_COUNT
	.align		4
        /*005c*/ 	.byte	0x03, 0x1b
        /*005e*/ 	.short	0x00ff


	//----- nvinfo : EIATTR_MERCURY_ISA_VERSION
	.align		4
        /*0060*/ 	.byte	0x03, 0x5f
        /*0062*/ 	.short	0x0101


	//----- nvinfo : EIATTR_VRC_CTA_INIT_COUNT
	.align		4
        /*0064*/ 	.byte	0x02, 0x4a
	.zero		1
	.zero		1


	//----- nvinfo : EIATTR_EXIT_INSTR_OFFSETS
	.align		4
        /*0068*/ 	.byte	0x04, 0x1c
        /*006a*/ 	.short	(.L_250 - .L_249)


	//   ....[0]....
.L_249:
        /*006c*/ 	.word	0x000000c0


	//   ....[1]....
        /*0070*/ 	.word	0x00000190


	//----- nvinfo : EIATTR_CBANK_PARAM_SIZE
	.align		4
.L_250:
        /*0074*/ 	.byte	0x03, 0x19
        /*0076*/ 	.short	0x0020


	//----- nvinfo : EIATTR_PARAM_CBANK
	.align		4
        /*0078*/ 	.byte	0x04, 0x0a
        /*007a*/ 	.short	(.L_252 - .L_251)
	.align		4
.L_251:
        /*007c*/ 	.word	index@(.nv.constant0._Z11__CU_VecAddPfS_S_ii)
        /*0080*/ 	.short	0x0380
        /*0082*/ 	.short	0x0020


	//----- nvinfo : EIATTR_SW_WAR
	.align		4
.L_252:
        /*0084*/ 	.byte	0x04, 0x36
        /*0086*/ 	.short	(.L_254 - .L_253)
.L_253:
        /*0088*/ 	.word	0x00000008
.L_254:


//--------------------- .nv.info._Z14__CU_TransposePfPKfii --------------------------
	.section	.nv.info._Z14__CU_TransposePfPKfii,"",@"SHT_CUDA_INFO"
	.sectionflags	@""
	.align	4


	//----- nvinfo : EIATTR_CUDA_API_VERSION
	.align		4
        /*0000*/ 	.byte	0x04, 0x37
        /*0002*/ 	.short	(.L_256 - .L_255)
.L_255:
        /*0004*/ 	.word	0x00000082


	//----- nvinfo : EIATTR_KPARAM_INFO
	.align		4
.L_256:
        /*0008*/ 	.byte	0x04, 0x17
        /*000a*/ 	.short	(.L_258 - .L_257)
.L_257:
        /*000c*/ 	.word	0x00000000
        /*0010*/ 	.short	0x0003
        /*0012*/ 	.short	0x0014
        /*0014*/ 	.byte	0x00, 0xf0, 0x11, 0x00


	//----- nvinfo : EIATTR_KPARAM_INFO
	.align		4
.L_258:
        /*0018*/ 	.byte	0x04, 0x17
        /*001a*/ 	.short	(.L_260 - .L_259)
.L_259:
        /*001c*/ 	.word	0x00000000
        /*0020*/ 	.short	0x0002
        /*0022*/ 	.short	0x0010
        /*0024*/ 	.byte	0x00, 0xf0, 0x11, 0x00


	//----- nvinfo : EIATTR_KPARAM_INFO
	.align		4
.L_260:
        /*0028*/ 	.byte	0x04, 0x17
        /*002a*/ 	.short	(.L_262 - .L_261)
.L_261:
        /*002c*/ 	.word	0x00000000
        /*0030*/ 	.short	0x0001
        /*0032*/ 	.short	0x0008
        /*0034*/ 	.byte	0x00, 0xf5, 0x21, 0x00


	//----- nvinfo : EIATTR_KPARAM_INFO
	.align		4
.L_262:
        /*0038*/ 	.byte	0x04, 0x17
        /*003a*/ 	.short	(.L_264 - .L_263)
.L_263:
        /*003c*/ 	.word	0x00000000
        /*0040*/ 	.short	0x0000
        /*0042*/ 	.short	0x0000
        /*0044*/ 	.byte	0x00, 0xf5, 0x21, 0x00


	//----- nvinfo : EIATTR_SPARSE_MMA_MASK
	.align		4
.L_264:
        /*0048*/ 	.byte	0x03, 0x50
        /*004a*/ 	.short	0x0000


	//----- nvinfo : EIATTR_MAXREG_COUNT
	.align		4
        /*004c*/ 	.byte	0x03, 0x1b
        /*004e*/ 	.short	0x00ff


	//----- nvinfo : EIATTR_MERCURY_ISA_VERSION
	.align		4
        /*0050*/ 	.byte	0x03, 0x5f
        /*0052*/ 	.short	0x0101


	//----- nvinfo : EIATTR_VRC_CTA_INIT_COUNT
	.align		4
        /*0054*/ 	.byte	0x02, 0x4a
	.zero		1
	.zero		1


	//----- nvinfo : EIATTR_EXIT_INSTR_OFFSETS
	.align		4
        /*0058*/ 	.byte	0x04, 0x1c
        /*005a*/ 	.short	(.L_266 - .L_265)


	//   ....[0]....
.L_265:
        /*005c*/ 	.word	0x000000c0


	//   ....[1]....
        /*0060*/ 	.word	0x00000160


	//----- nvinfo : EIATTR_CBANK_PARAM_SIZE
	.align		4
.L_266:
        /*0064*/ 	.byte	0x03, 0x19
        /*0066*/ 	.short	0x0018


	//----- nvinfo : EIATTR_PARAM_CBANK
	.align		4
        /*0068*/ 	.byte	0x04, 0x0a
        /*006a*/ 	.short	(.L_268 - .L_267)
	.align		4
.L_267:
        /*006c*/ 	.word	index@(.nv.constant0._Z14__CU_TransposePfPKfii)
        /*0070*/ 	.short	0x0380
        /*0072*/ 	.short	0x0018


	//----- nvinfo : EIATTR_SW_WAR
	.align		4
.L_268:
        /*0074*/ 	.byte	0x04, 0x36
        /*0076*/ 	.short	(.L_270 - .L_269)
.L_269:
        /*0078*/ 	.word	0x00000008
.L_270:


//--------------------- .nv.info._Z16__CU_MatmulBatchPfS_S_iii --------------------------
	.section	.nv.info._Z16__CU_MatmulBatchPfS_S_iii,"",@"SHT_CUDA_INFO"
	.sectionflags	@""
	.align	4


	//----- nvinfo : EIATTR_CUDA_API_VERSION
	.align		4
        /*0000*/ 	.byte	0x04, 0x37
        /*0002*/ 	.short	(.L_272 - .L_271)
.L_271:
        /*0004*/ 	.word	0x00000082


	//----- nvinfo : EIATTR_KPARAM_INFO
	.align		4
.L_272:
        /*0008*/ 	.byte	0x04, 0x17
        /*000a*/ 	.short	(.L_274 - .L_273)
.L_273:
        /*000c*/ 	.word	0x00000000
        /*0010*/ 	.short	0x0005
        /*0012*/ 	.short	0x0020
        /*0014*/ 	.byte	0x00, 0xf0, 0x11, 0x00


	//----- nvinfo : EIATTR_KPARAM_INFO
	.align		4
.L_274:
        /*0018*/ 	.byte	0x04, 0x17
        /*001a*/ 	.short	(.L_276 - .L_275)
.L_275:
        /*001c*/ 	.word	0x00000000
        /*0020*/ 	.short	0x0004
        /*0022*/ 	.short	0x001c
        /*0024*/ 	.byte	0x00, 0xf0, 0x11, 0x00


	//----- nvinfo : EIATTR_KPARAM_INFO
	.align		4
.L_276:
        /*0028*/ 	.byte	0x04, 0x17
        /*002a*/ 	.short	(.L_278 - .L_277)
.L_277:
        /*002c*/ 	.word	0x00000000
        /*0030*/ 	.short	0x0003
        /*0032*/ 	.short	0x0018
        /*0034*/ 	.byte	0x00, 0xf0, 0x11, 0x00


	//----- nvinfo : EIATTR_KPARAM_INFO
	.align		4
.L_278:
        /*0038*/ 	.byte	0x04, 0x17
        /*003a*/ 	.short	(.L_280 - .L_279)
.L_279:
        /*003c*/ 	.word	0x00000000
        /*0040*/ 	.short	0x0002
        /*0042*/ 	.short	0x0010
        /*0044*/ 	.byte	0x00, 0xf5, 0x21, 0x00


	//----- nvinfo : EIATTR_KPARAM_INFO
	.align		4
.L_280:
        /*0048*/ 	.byte	0x04, 0x17
        /*004a*/ 	.short	(.L_282 - .L_281)
.L_281:
        /*004c*/ 	.word	0x00000000
        /*0050*/ 	.short	0x0001
        /*0052*/ 	.short	0x0008
        /*0054*/ 	.byte	0x00, 0xf5, 0x21, 0x00


	//----- nvinfo : EIATTR_KPARAM_INFO
	.align		4
.L_282:
        /*0058*/ 	.byte	0x04, 0x17
        /*005a*/ 	.short	(.L_284 - .L_283)
.L_283:
        /*005c*/ 	.word	0x00000000
        /*0060*/ 	.short	0x0000
        /*0062*/ 	.short	0x0000
        /*0064*/ 	.byte	0x00, 0xf5, 0x21, 0x00


	//----- nvinfo : EIATTR_SPARSE_MMA_MASK
	.align		4
.L_284:
        /*0068*/ 	.byte	0x03, 0x50
        /*006a*/ 	.short	0x0000


	//----- nvinfo : EIATTR_MAXREG_COUNT
	.align		4
        /*006c*/ 	.byte	0x03, 0x1b
        /*006e*/ 	.short	0x00ff


	//----- nvinfo : EIATTR_MERCURY_ISA_VERSION
	.align		4
        /*0070*/ 	.byte	0x03, 0x5f
        /*0072*/ 	.short	0x0101


	//----- nvinfo : EIATTR_VRC_CTA_INIT_COUNT
	.align		4
        /*0074*/ 	.byte	0x02, 0x4a
	.zero		1
	.zero		1


	//----- nvinfo : EIATTR_EXIT_INSTR_OFFSETS
	.align		4
        /*0078*/ 	.byte	0x04, 0x1c
        /*007a*/ 	.short	(.L_286 - .L_285)


	//   ....[0]....
.L_285:
        /*007c*/ 	.word	0x000000d0


	//   ....[1]....
        /*0080*/ 	.word	0x000008f0


	//----- nvinfo : EIATTR_CBANK_PARAM_SIZE
	.align		4
.L_286:
        /*0084*/ 	.byte	0x03, 0x19
        /*0086*/ 	.short	0x0024


	//----- nvinfo : EIATTR_PARAM_CBANK
	.align		4
        /*0088*/ 	.byte	0x04, 0x0a
        /*008a*/ 	.short	(.L_288 - .L_287)
	.align		4
.L_287:
        /*008c*/ 	.word	index@(.nv.constant0._Z16__CU_MatmulBatchPfS_S_iii)
        /*0090*/ 	.short	0x0380
        /*0092*/ 	.short	0x0024


	//----- nvinfo : EIATTR_SW_WAR
	.align		4
.L_288:
        /*0094*/ 	.byte	0x04, 0x36
        /*0096*/ 	.short	(.L_290 - .L_289)
.L_289:
        /*0098*/ 	.word	0x00000008
.L_290:


//--------------------- .nv.info._Z20__CU_relu_derivativePfS_i --------------------------
	.section	.nv.info._Z20__CU_relu_derivativePfS_i,"",@"SHT_CUDA_INFO"
	.sectionflags	@""
	.align	4


	//----- nvinfo : EIATTR_CUDA_API_VERSION
	.align		4
        /*0000*/ 	.byte	0x04, 0x37
        /*0002*/ 	.short	(.L_292 - .L_291)
.L_291:
        /*0004*/ 	.word	0x00000082


	//----- nvinfo : EIATTR_KPARAM_INFO
	.align		4
.L_292:
        /*0008*/ 	.byte	0x04, 0x17
        /*000a*/ 	.short	(.L_294 - .L_293)
.L_293:
        /*000c*/ 	.word	0x00000000
        /*0010*/ 	.short	0x0002
        /*0012*/ 	.short	0x0010
        /*0014*/ 	.byte	0x00, 0xf0, 0x11, 0x00


	//----- nvinfo : EIATTR_KPARAM_INFO
	.align		4
.L_294:
        /*0018*/ 	.byte	0x04, 0x17
        /*001a*/ 	.short	(.L_296 - .L_295)
.L_295:
        /*001c*/ 	.word	0x00000000
        /*0020*/ 	.short	0x0001
        /*0022*/ 	.short	0x0008
        /*0024*/ 	.byte	0x00, 0xf5, 0x21, 0x00


	//----- nvinfo : EIATTR_KPARAM_INFO
	.align		4
.L_296:
        /*0028*/ 	.byte	0x04, 0x17
        /*002a*/ 	.short	(.L_298 - .L_297)
.L_297:
        /*002c*/ 	.word	0x00000000
        /*0030*/ 	.short	0x0000
        /*0032*/ 	.short	0x0000
        /*0034*/ 	.byte	0x00, 0xf5, 0x21, 0x00


	//----- nvinfo : EIATTR_SPARSE_MMA_MASK
	.align		4
.L_298:
        /*0038*/ 	.byte	0x03, 0x50
        /*003a*/ 	.short	0x0000


	//----- nvinfo : EIATTR_MAXREG_COUNT
	.align		4
        /*003c*/ 	.byte	0x03, 0x1b
        /*003e*/ 	.short	0x00ff


	//----- nvinfo : EIATTR_MERCURY_ISA_VERSION
	.align		4
        /*0040*/ 	.byte	0x03, 0x5f
        /*0042*/ 	.short	0x0101


	//----- nvinfo : EIATTR_VRC_CTA_INIT_COUNT
	.align		4
        /*0044*/ 	.byte	0x02, 0x4a
	.zero		1
	.zero		1


	//----- nvinfo : EIATTR_EXIT_INSTR_OFFSETS
	.align		4
        /*0048*/ 	.byte	0x04, 0x1c
        /*004a*/ 	.short	(.L_300 - .L_299)


	//   ....[0]....
.L_299:
        /*004c*/ 	.word	0x00000070


	//   ....[1]....
        /*0050*/ 	.word	0x00000120


	//----- nvinfo : EIATTR_CBANK_PARAM_SIZE
	.align		4
.L_300:
        /*0054*/ 	.byte	0x03, 0x19
        /*0056*/ 	.short	0x0014


	//----- nvinfo : EIATTR_PARAM_CBANK
	.align		4
        /*0058*/ 	.byte	0x04, 0x0a
        /*005a*/ 	.short	(.L_302 - .L_301)
	.align		4
.L_301:
        /*005c*/ 	.word	index@(.nv.constant0._Z20__CU_relu_derivativePfS_i)
        /*0060*/ 	.short	0x0380
        /*0062*/ 	.short	0x0014


	//----- nvinfo : EIATTR_SW_WAR
	.align		4
.L_302:
        /*0064*/ 	.byte	0x04, 0x36
        /*0066*/ 	.short	(.L_304 - .L_303)
.L_303:
        /*0068*/ 	.word	0x00000008
.L_304:


//--------------------- .nv.info._Z9__CU_ReLUPfi  --------------------------
	.section	.nv.info._Z9__CU_ReLUPfi,"",@"SHT_CUDA_INFO"
	.sectionflags	@""
	.align	4


	//----- nvinfo : EIATTR_CUDA_API_VERSION
	.align		4
        /*0000*/ 	.byte	0x04, 0x37
        /*0002*/ 	.short	(.L_306 - .L_305)
.L_305:
        /*0004*/ 	.word	0x00000082


	//----- nvinfo : EIATTR_KPARAM_INFO
	.align		4
.L_306:
        /*0008*/ 	.byte	0x04, 0x17
        /*000a*/ 	.short	(.L_308 - .L_307)
.L_307:
        /*000c*/ 	.word	0x00000000
        /*0010*/ 	.short	0x0001
        /*0012*/ 	.short	0x0008
        /*0014*/ 	.byte	0x00, 0xf0, 0x11, 0x00


	//----- nvinfo : EIATTR_KPARAM_INFO
	.align		4
.L_308:
        /*0018*/ 	.byte	0x04, 0x17
        /*001a*/ 	.short	(.L_310 - .L_309)
.L_309:
        /*001c*/ 	.word	0x00000000
        /*0020*/ 	.short	0x0000
        /*0022*/ 	.short	0x0000
        /*0024*/ 	.byte	0x00, 0xf5, 0x21, 0x00


	//----- nvinfo : EIATTR_SPARSE_MMA_MASK
	.align		4
.L_310:
        /*0028*/ 	.byte	0x03, 0x50
        /*002a*/ 	.short	0x0000


	//----- nvinfo : EIATTR_MAXREG_COUNT
	.align		4
        /*002c*/ 	.byte	0x03, 0x1b
        /*002e*/ 	.short	0x00ff


	//----- nvinfo : EIATTR_MERCURY_ISA_VERSION
	.align		4
        /*0030*/ 	.byte	0x03, 0x5f
        /*0032*/ 	.short	0x0101


	//----- nvinfo : EIATTR_VRC_CTA_INIT_COUNT
	.align		4
        /*0034*/ 	.byte	0x02, 0x4a
	.zero		1
	.zero		1


	//----- nvinfo : EIATTR_EXIT_INSTR_OFFSETS
	.align		4
        /*0038*/ 	.byte	0x04, 0x1c
        /*003a*/ 	.short	(.L_312 - .L_311)


	//   ....[0]....
.L_311:
        /*003c*/ 	.word	0x00000070


	//   ....[1]....
        /*0040*/ 	.word	0x000000e0


	//----- nvinfo : EIATTR_CBANK_PARAM_SIZE
	.align		4
.L_312:
        /*0044*/ 	.byte	0x03, 0x19
        /*0046*/ 	.short	0x000c


	//----- nvinfo : EIATTR_PARAM_CBANK
	.align		4
        /*0048*/ 	.byte	0x04, 0x0a
        /*004a*/ 	.short	(.L_314 - .L_313)
	.align		4
.L_313:
        /*004c*/ 	.word	index@(.nv.constant0._Z9__CU_ReLUPfi)
        /*0050*/ 	.short	0x0380
        /*0052*/ 	.short	0x000c


	//----- nvinfo : EIATTR_SW_WAR
	.align		4
.L_314:
        /*0054*/ 	.byte	0x04, 0x36
        /*0056*/ 	.short	(.L_316 - .L_315)
.L_315:
        /*0058*/ 	.word	0x00000008
.L_316:


//--------------------- .nv.info._Z16__CU_init_randomPfiy --------------------------
	.section	.nv.info._Z16__CU_init_randomPfiy,"",@"SHT_CUDA_INFO"
	.sectionflags	@""
	.align	4


	//----- nvinfo : EIATTR_CUDA_API_VERSION
	.align		4
        /*0000*/ 	.byte	0x04, 0x37
        /*0002*/ 	.short	(.L_318 - .L_317)
.L_317:
        /*0004*/ 	.word	0x00000082


	//----- nvinfo : EIATTR_KPARAM_INFO
	.align		4
.L_318:
        /*0008*/ 	.byte	0x04, 0x17
        /*000a*/ 	.short	(.L_320 - .L_319)
.L_319:
        /*000c*/ 	.word	0x00000000
        /*0010*/ 	.short	0x0002
        /*0012*/ 	.short	0x0010
        /*0014*/ 	.byte	0x00, 0xf0, 0x21, 0x00


	//----- nvinfo : EIATTR_KPARAM_INFO
	.align		4
.L_320:
        /*0018*/ 	.byte	0x04, 0x17
        /*001a*/ 	.short	(.L_322 - .L_321)
.L_321:
        /*001c*/ 	.word	0x00000000
        /*0020*/ 	.short	0x0001
        /*0022*/ 	.short	0x0008
        /*0024*/ 	.byte	0x00, 0xf0, 0x11, 0x00


	//----- nvinfo : EIATTR_KPARAM_INFO
	.align		4
.L_322:
        /*0028*/ 	.byte	0x04, 0x17
        /*002a*/ 	.short	(.L_324 - .L_323)
.L_323:
        /*002c*/ 	.word	0x00000000
        /*0030*/ 	.short	0x0000
        /*0032*/ 	.short	0x0000
        /*0034*/ 	.byte	0x00, 0xf5, 0x21, 0x00


	//----- nvinfo : EIATTR_SPARSE_MMA_MASK
	.align		4
.L_324:
        /*0038*/ 	.byte	0x03, 0x50
        /*003a*/ 	.short	0x0000


	//----- nvinfo : EIATTR_MAXREG_COUNT
	.align		4
        /*003c*/ 	.byte	0x03, 0x1b
        /*003e*/ 	.short	0x00ff


	//----- nvinfo : EIATTR_MERCURY_ISA_VERSION
	.align		4
        /*0040*/ 	.byte	0x03, 0x5f
        /*0042*/ 	.short	0x0101


	//----- nvinfo : EIATTR_VRC_CTA_INIT_COUNT
	.align		4
        /*0044*/ 	.byte	0x02, 0x4a
	.zero		1
	.zero		1


	//----- nvinfo : EIATTR_EXIT_INSTR_OFFSETS
	.align		4
        /*0048*/ 	.byte	0x04, 0x1c
        /*004a*/ 	.short	(.L_326 - .L_325)


	//   ....[0]....
.L_325:
        /*004c*/ 	.word	0x00000080


	//   ....[1]....
        /*0050*/ 	.word	0x00002820


	//----- nvinfo : EIATTR_CRS_STACK_SIZE
	.align		4
.L_326:
        /*0054*/ 	.byte	0x04, 0x1e
        /*0056*/ 	.short	(.L_328 - .L_327)
.L_327:
        /*0058*/ 	.word	0x00000000


	//----- nvinfo : EIATTR_CBANK_PARAM_SIZE
	.align		4
.L_328:
        /*005c*/ 	.byte	0x03, 0x19
        /*005e*/ 	.short	0x0018


	//----- nvinfo : EIATTR_PARAM_CBANK
	.align		4
        /*0060*/ 	.byte	0x04, 0x0a
        /*0062*/ 	.short	(.L_330 - .L_329)
	.align		4
.L_329:
        /*0064*/ 	.word	index@(.nv.constant0._Z16__CU_init_randomPfiy)
        /*0068*/ 	.short	0x0380
        /*006a*/ 	.short	0x0018


	//----- nvinfo : EIATTR_SW_WAR
	.align		4
.L_330:
        /*006c*/ 	.byte	0x04, 0x36
        /*006e*/ 	.short	(.L_332 - .L_331)
.L_331:
        /*0070*/ 	.word	0x00000008
.L_332:


//--------------------- .nv.callgraph             --------------------------
	.section	.nv.callgraph,"",@"SHT_CUDA_CALLGRAPH"
	.align	4
	.sectionentsize	8
	.align		4
        /*0000*/ 	.word	0x00000000
	.align		4
        /*0004*/ 	.word	0xffffffff
	.align		4
        /*0008*/ 	.word	0x00000000
	.align		4
        /*000c*/ 	.word	0xfffffffe
	.align		4
        /*0010*/ 	.word	0x00000000
	.align		4
        /*0014*/ 	.word	0xfffffffd
	.align		4
        /*0018*/ 	.word	0x00000000
	.align		4
        /*001c*/ 	.word	0xfffffffc


//--------------------- .nv.constant4             --------------------------
	.section	.nv.constant4,"a",@progbits
	.align	8
	.align		8
.nv.constant4:
        /*0000*/ 	.dword	precalc_xorwow_matrix
	.align		8
        /*0008*/ 	.dword	precalc_xorwow_offset_matrix
	.align		8
        /*0010*/ 	.dword	mrg32k3aM1
	.align		8
        /*0018*/ 	.dword	mrg32k3aM2
	.align		8
        /*0020*/ 	.dword	mrg32k3aM1SubSeq
	.align		8
        /*0028*/ 	.dword	mrg32k3aM2SubSeq
	.align		8
        /*0030*/ 	.dword	mrg32k3aM1Seq
	.align		8
        /*0038*/ 	.dword	mrg32k3aM2Seq


//--------------------- .nv.constant3             --------------------------
	.section	.nv.constant3,"a",@progbits
	.align	8
.nv.constant3:
	.type		__cr_lgamma_table,@object
	.size		__cr_lgamma_table,(.L_8 - __cr_lgamma_table)
__cr_lgamma_table:
        /*0000*/ 	.byte	0x00, 0x00, 0x00, 0x00, 0x00, 0x00, 0x00, 0x00, 0x00, 0x00, 0x00, 0x00, 0x00, 0x00, 0x00, 0x00
        /*0010*/ 	.byte	0xef, 0x39, 0xfa, 0xfe, 0x42, 0x2e, 0xe6, 0x3f, 0x02, 0x20, 0x2a, 0xfa, 0x0b, 0xab, 0xfc, 0x3f
        /*0020*/ 	.byte	0xf9, 0x2c, 0x92, 0x7c, 0xa7, 0x6c, 0x09, 0x40, 0xc9, 0x79, 0x44, 0x3c, 0x64, 0x26, 0x13, 0x40
        /*0030*/ 	.byte	0xca, 0x01, 0xcf, 0x3a, 0x27, 0x51, 0x1a, 0x40, 0x30, 0xcc, 0x2d, 0xf3, 0xe1, 0x0c, 0x21, 0x40
        /*0040*/ 	.byte	0x0d, 0xb7, 0xfc, 0x82, 0x8e, 0x35, 0x25, 0x40
.L_8:


//--------------------- .text._Z25__CU_CrossEntropyGradientPfPKfS1_ii --------------------------
	.section	.text._Z25__CU_CrossEntropyGradientPfPKfS1_ii,"ax",@progbits
	.align	128
        .global         _Z25__CU_CrossEntropyGradientPfPKfS1_ii
        .type           _Z25__CU_CrossEntropyGradientPfPKfS1_ii,@function
        .size           _Z25__CU_CrossEntropyGradientPfPKfS1_ii,(.L_x_156 - _Z25__CU_CrossEntropyGradientPfPKfS1_ii)
        .other          _Z25__CU_CrossEntropyGradientPfPKfS1_ii,@"STO_CUDA_ENTRY STV_DEFAULT"
_Z25__CU_CrossEntropyGradientPfPKfS1_ii:
.text._Z25__CU_CrossEntropyGradientPfPKfS1_ii:
[----:B------:R-:W-:Y:S01]  /*0000*/  LDC R1, c[0x0][0x37c] ;  /* 0x0000df00ff017b82 */ /* 0x000fe20000000800 */
[----:B------:R-:W0:Y:S07]  /*0010*/  S2R R3, SR_TID.X ;  /* 0x0000000000037919 */ /* 0x000e2e0000002100 */
[----:B------:R-:W0:Y:S01]  /*0020*/  S2UR UR4, SR_CTAID.X ;  /* 0x00000000000479c3 */ /* 0x000e220000002500 */
[----:B------:R-:W1:Y:S07]  /*0030*/  LDCU UR5, c[0x0][0x398] ;  /* 0x00007300ff0577ac */ /* 0x000e6e0008000800 */
[----:B------:R-:W0:Y:S02]  /*0040*/  LDC R2, c[0x0][0x360] ;  /* 0x0000d800ff027b82 */ /* 0x000e240000000800 */
[----:B0-----:R-:W-:-:S05]  /*0050*/  IMAD R2, R2, UR4, R3 ;  /* 0x0000000402027c24 */ /* 0x001fca000f8e0203 */
[----:B-1----:R-:W-:-:S13]  /*0060*/  ISETP.GE.AND P0, PT, R2, UR5, PT ;  /* 0x0000000502007c0c */ /* 0x002fda000bf06270 */
[----:B------:R-:W-:Y:S05]  /*0070*/  @P0 EXIT ;  /* 0x000000000000094d */ /* 0x000fea0003800000 */
[----:B------:R-:W0:Y:S01]  /*0080*/  LDC.64 R6, c[0x0][0x390] ;  /* 0x0000e400ff067b82 */ /* 0x000e220000000a00 */
[----:B------:R-:W1:Y:S01]  /*0090*/  LDCU.64 UR4, c[0x0][0x358] ;  /* 0x00006b00ff0477ac */ /* 0x000e620008000a00 */
[----:B------:R-:W2:Y:S06]  /*00a0*/  LDCU UR6, c[0x0][0x39c] ;  /* 0x00007380ff0677ac */ /* 0x000eac0008000800 */
[----:B------:R-:W3:Y:S01]  /*00b0*/  LDC.64 R4, c[0x0][0x388] ;  /* 0x0000e200ff047b82 */ /* 0x000ee20000000a00 */
[----:B0-----:R-:W-:-:S06]  /*00c0*/  IMAD.WIDE R6, R2, 0x4, R6 ;  /* 0x0000000402067825 */ /* 0x001fcc00078e0206 */
[----:B-1----:R-:W4:Y:S01]  /*00d0*/  LDG.E R7, desc[UR4][R6.64] ;  /* 0x0000000406077981 */ /* 0x002f22000c1e1900 */
[----:B---3--:R-:W-:-:S05]  /*00e0*/  IMAD.WIDE R4, R2, 0x4, R4 ;  /* 0x0000000402047825 */ /* 0x008fca00078e0204 */
[----:B------:R-:W4:Y:S01]  /*00f0*/  LDG.E R0, desc[UR4][R4.64] ;  /* 0x0000000404007981 */ /* 0x000f22000c1e1900 */
[----:B--2---:R-:W-:-:S04]  /*0100*/  I2FP.F32.S32 R3, UR6 ;  /* 0x0000000600037c45 */ /* 0x004fc80008201400 */
[----:B------:R-:W0:Y:S01]  /*0110*/  MUFU.RCP R8, R3 ;  /* 0x0000000300087308 */ /* 0x000e220000001000 */
[----:B------:R-:W-:Y:S01]  /*0120*/  BSSY.RECONVERGENT B0, `(.L_x_0) ;  /* 0x000000c000007945 */ /* 0x000fe20003800200 */
[----:B0-----:R-:W-:-:S04]  /*0130*/  FFMA R9, -R3, R8, 1 ;  /* 0x3f80000003097423 */ /* 0x001fc80000000108 */
[----:B------:R-:W-:Y:S01]  /*0140*/  FFMA R9, R8, R9, R8 ;  /* 0x0000000908097223 */ /* 0x000fe20000000008 */
[----:B----4-:R-:W-:-:S04]  /*0150*/  FADD R0, R0, -R7 ;  /* 0x8000000700007221 */ /* 0x010fc80000000000 */
[----:B------:R-:W0:Y:S01]  /*0160*/  FCHK P0, R0, R3 ;  /* 0x0000000300007302 */ /* 0x000e220000000000 */
[----:B------:R-:W-:-:S04]  /*0170*/  FFMA R8, R0, R9, RZ ;  /* 0x0000000900087223 */ /* 0x000fc800000000ff */
[----:B------:R-:W-:-:S04]  /*0180*/  FFMA R10, -R3, R8, R0 ;  /* 0x00000008030a7223 */ /* 0x000fc80000000100 */
[----:B------:R-:W-:Y:S01]  /*0190*/  FFMA R9, R9, R10, R8 ;  /* 0x0000000a09097223 */ /* 0x000fe20000000008 */
[----:B0-----:R-:W-:Y:S06]  /*01a0*/  @!P0 BRA `(.L_x_1) ;  /* 0x00000000000c8947 */ /* 0x001fec0003800000 */
[----:B------:R-:W-:-:S07]  /*01b0*/  MOV R4, 0x1d0 ;  /* 0x000001d000047802 */ /* 0x000fce0000000f00 */
[----:B------:R-:W-:Y:S05]  /*01c0*/  CALL.REL.NOINC `($__internal_0_$__cuda_sm3x_div_rn_noftz_f32_slowpath) ;  /* 0x0000000000187944 */ /* 0x000fea0003c00000 */
[----:B------:R-:W-:-:S07]  /*01d0*/  IMAD.MOV.U32 R9, RZ, RZ, R0 ;  /* 0x000000ffff097224 */ /* 0x000fce00078e0000 */
.L_x_1:
[----:B------:R-:W-:Y:S05]  /*01e0*/  BSYNC.RECONVERGENT B0 ;  /* 0x0000000000007941 */ /* 0x000fea0003800200 */
.L_x_0:
[----:B------:R-:W0:Y:S02]  /*01f0*/  LDC.64 R4, c[0x0][0x380] ;  /* 0x0000e000ff047b82 */ /* 0x000e240000000a00 */
[----:B0-----:R-:W-:-:S05]  /*0200*/  IMAD.WIDE R2, R2, 0x4, R4 ;  /* 0x0000000402027825 */ /* 0x001fca00078e0204 */
[----:B------:R-:W-:Y:S01]  /*0210*/  STG.E desc[UR4][R2.64], R9 ;  /* 0x0000000902007986 */ /* 0x000fe2000c101904 */
[----:B------:R-:W-:Y:S05]  /*0220*/  EXIT ;  /* 0x000000000000794d */ /* 0x000fea0003800000 */
        .weak           $__internal_0_$__cuda_sm3x_div_rn_noftz_f32_slowpath
        .type           $__internal_0_$__cuda_sm3x_div_rn_noftz_f32_slowpath,@function
        .size           $__internal_0_$__cuda_sm3x_div_rn_noftz_f32_slowpath,(.L_x_156 - $__internal_0_$__cuda_sm3x_div_rn_noftz_f32_slowpath)
$__internal_0_$__cuda_sm3x_div_rn_noftz_f32_slowpath:
[--C-:B------:R-:W-:Y:S01]  /*0230*/  SHF.R.U32.HI R6, RZ, 0x17, R3.reuse ;  /* 0x00000017ff067819 */ /* 0x100fe20000011603 */
[----:B------:R-:W-:Y:S01]  /*0240*/  BSSY.RECONVERGENT B1, `(.L_x_2) ;  /* 0x0000064000017945 */ /* 0x000fe20003800200 */
[--C-:B------:R-:W-:Y:S01]  /*0250*/  SHF.R.U32.HI R5, RZ, 0x17, R0.reuse ;  /* 0x00000017ff057819 */ /* 0x100fe20000011600 */
[----:B------:R-:W-:Y:S01]  /*0260*/  IMAD.MOV.U32 R7, RZ, RZ, R0 ;  /* 0x000000ffff077224 */ /* 0x000fe200078e0000 */
[----:B------:R-:W-:Y:S01]  /*0270*/  LOP3.LUT R6, R6, 0xff, RZ, 0xc0, !PT ;  /* 0x000000ff06067812 */ /* 0x000fe200078ec0ff */
[----:B------:R-:W-:Y:S01]  /*0280*/  IMAD.MOV.U32 R8, RZ, RZ, R3 ;  /* 0x000000ffff087224 */ /* 0x000fe200078e0003 */
[----:B------:R-:W-:-:S03]  /*0290*/  LOP3.LUT R5, R5, 0xff, RZ, 0xc0, !PT ;  /* 0x000000ff05057812 */ /* 0x000fc600078ec0ff */
[----:B------:R-:W-:Y:S02]  /*02a0*/  VIADD R11, R6, 0xffffffff ;  /* 0xffffffff060b7836 */ /* 0x000fe40000000000 */
[----:B------:R-:W-:-:S03]  /*02b0*/  VIADD R10, R5, 0xffffffff ;  /* 0xffffffff050a7836 */ /* 0x000fc60000000000 */
[----:B------:R-:W-:-:S04]  /*02c0*/  ISETP.GT.U32.AND P0, PT, R11, 0xfd, PT ;  /* 0x000000fd0b00780c */ /* 0x000fc80003f04070 */
[----:B------:R-:W-:-:S13]  /*02d0*/  ISETP.GT.U32.OR P0, PT, R10, 0xfd, P0 ;  /* 0x000000fd0a00780c */ /* 0x000fda0000704470 */
[----:B------:R-:W-:Y:S01]  /*02e0*/  @!P0 IMAD.MOV.U32 R9, RZ, RZ, RZ ;  /* 0x000000ffff098224 */ /* 0x000fe200078e00ff */
[----:B------:R-:W-:Y:S06]  /*02f0*/  @!P0 BRA `(.L_x_3) ;  /* 0x00000000005c8947 */ /* 0x000fec0003800000 */
[----:B------:R-:W-:Y:S02]  /*0300*/  FSETP.GTU.FTZ.AND P0, PT, |R0|, +INF , PT ;  /* 0x7f8000000000780b */ /* 0x000fe40003f1c200 */
[----:B------:R-:W-:-:S04]  /*0310*/  FSETP.GTU.FTZ.AND P1, PT, |R3|, +INF , PT ;  /* 0x7f8000000300780b */ /* 0x000fc80003f3c200 */
[----:B------:R-:W-:-:S13]  /*0320*/  PLOP3.LUT P0, PT, P0, P1, PT, 0xf8, 0x8f ;  /* 0x00000000008f781c */ /* 0x000fda0000703f70 */
[----:B------:R-:W-:Y:S05]  /*0330*/  @P0 BRA `(.L_x_4) ;  /* 0x00000004004c0947 */ /* 0x000fea0003800000 */
[----:B------:R-:W-:-:S13]  /*0340*/  LOP3.LUT P0, RZ, R8, 0x7fffffff, R7, 0xc8, !PT ;  /* 0x7fffffff08ff7812 */ /* 0x000fda000780c807 */
[----:B------:R-:W-:Y:S05]  /*0350*/  @!P0 BRA `(.L_x_5) ;  /* 0x00000004003c8947 */ /* 0x000fea0003800000 */
[C---:B------:R-:W-:Y:S02]  /*0360*/  FSETP.NEU.FTZ.AND P2, PT, |R0|.reuse, +INF , PT ;  /* 0x7f8000000000780b */ /* 0x040fe40003f5d200 */
[----:B------:R-:W-:Y:S02]  /*0370*/  FSETP.NEU.FTZ.AND P1, PT, |R3|, +INF , PT ;  /* 0x7f8000000300780b */ /* 0x000fe40003f3d200 */
[----:B------:R-:W-:-:S11]  /*0380*/  FSETP.NEU.FTZ.AND P0, PT, |R0|, +INF , PT ;  /* 0x7f8000000000780b */ /* 0x000fd60003f1d200 */
[----:B------:R-:W-:Y:S05]  /*0390*/  @!P1 BRA !P2, `(.L_x_5) ;  /* 0x00000004002c9947 */ /* 0x000fea0005000000 */
[----:B------:R-:W-:-:S04]  /*03a0*/  LOP3.LUT P2, RZ, R7, 0x7fffffff, RZ, 0xc0, !PT ;  /* 0x7fffffff07ff7812 */ /* 0x000fc8000784c0ff */
[----:B------:R-:W-:-:S13]  /*03b0*/  PLOP3.LUT P1, PT, P1, P2, PT, 0x2f, 0xf2 ;  /* 0x0000000000f2781c */ /* 0x000fda0000f24577 */
[----:B------:R-:W-:Y:S05]  /*03c0*/  @P1 BRA `(.L_x_6) ;  /* 0x0000000400181947 */ /* 0x000fea0003800000 */
[----:B------:R-:W-:-:S04]  /*03d0*/  LOP3.LUT P1, RZ, R8, 0x7fffffff, RZ, 0xc0, !PT ;  /* 0x7fffffff08ff7812 */ /* 0x000fc8000782c0ff */
[----:B------:R-:W-:-:S13]  /*03e0*/  PLOP3.LUT P0, PT, P0, P1, PT, 0x2f, 0xf2 ;  /* 0x0000000000f2781c */ /* 0x000fda0000702577 */
[----:B------:R-:W-:Y:S05]  /*03f0*/  @P0 BRA `(.L_x_7) ;  /* 0x0000000400000947 */ /* 0x000fea0003800000 */
[----:B------:R-:W-:Y:S02]  /*0400*/  ISETP.GE.AND P0, PT, R10, RZ, PT ;  /* 0x000000ff0a00720c */ /* 0x000fe40003f06270 */
[----:B------:R-:W-:-:S11]  /*0410*/  ISETP.GE.AND P1, PT, R11, RZ, PT ;  /* 0x000000ff0b00720c */ /* 0x000fd60003f26270 */
[----:B------:R-:W-:Y:S02]  /*0420*/  @P0 IMAD.MOV.U32 R9, RZ, RZ, RZ ;  /* 0x000000ffff090224 */ /* 0x000fe400078e00ff */
[----:B------:R-:W-:Y:S01]  /*0430*/  @!P0 FFMA R7, R0, 1.84467440737095516160e+19, RZ ;  /* 0x5f80000000078823 */ /* 0x000fe200000000ff */
[----:B------:R-:W-:Y:S02]  /*0440*/  @!P0 IMAD.MOV.U32 R9, RZ, RZ, -0x40 ;  /* 0xffffffc0ff098424 */ /* 0x000fe400078e00ff */
[----:B------:R-:W-:Y:S02]  /*0450*/  @!P1 FFMA R8, R3, 1.84467440737095516160e+19, RZ ;  /* 0x5f80000003089823 */ /* 0x000fe400000000ff */
[----:B------:R-:W-:-:S07]  /*0460*/  @!P1 VIADD R9, R9, 0x40 ;  /* 0x0000004009099836 */ /* 0x000fce0000000000 */
.L_x_3:
[----:B------:R-:W-:Y:S01]  /*0470*/  LEA R3, R6, 0xc0800000, 0x17 ;  /* 0xc080000006037811 */ /* 0x000fe200078eb8ff */
[----:B------:R-:W-:Y:S01]  /*0480*/  VIADD R5, R5, 0xffffff81 ;  /* 0xffffff8105057836 */ /* 0x000fe20000000000 */
[----:B------:R-:W-:Y:S03]  /*0490*/  BSSY.RECONVERGENT B2, `(.L_x_8) ;  /* 0x0000035000027945 */ /* 0x000fe60003800200 */
[----:B------:R-:W-:Y:S01]  /*04a0*/  IMAD.IADD R3, R8, 0x1, -R3 ;  /* 0x0000000108037824 */ /* 0x000fe200078e0a03 */
[C---:B------:R-:W-:Y:S01]  /*04b0*/  IADD3 R6, PT, PT, R5.reuse, 0x7f, -R6 ;  /* 0x0000007f05067810 */ /* 0x040fe20007ffe806 */
[----:B------:R-:W-:Y:S02]  /*04c0*/  IMAD R0, R5, -0x800000, R7 ;  /* 0xff80000005007824 */ /* 0x000fe400078e0207 */
[----:B------:R-:W0:Y:S01]  /*04d0*/  MUFU.RCP R8, R3 ;  /* 0x0000000300087308 */ /* 0x000e220000001000 */
[----:B------:R-:W-:Y:S01]  /*04e0*/  FADD.FTZ R11, -R3, -RZ ;  /* 0x800000ff030b7221 */ /* 0x000fe20000010100 */
[----:B------:R-:W-:-:S03]  /*04f0*/  IMAD.IADD R6, R6, 0x1, R9 ;  /* 0x0000000106067824 */ /* 0x000fc600078e0209 */
[----:B0-----:R-:W-:-:S04]  /*0500*/  FFMA R13, R8, R11, 1 ;  /* 0x3f800000080d7423 */ /* 0x001fc8000000000b */
[----:B------:R-:W-:-:S04]  /*0510*/  FFMA R10, R8, R13, R8 ;  /* 0x0000000d080a7223 */ /* 0x000fc80000000008 */
[----:B------:R-:W-:-:S04]  /*0520*/  FFMA R7, R0, R10, RZ ;  /* 0x0000000a00077223 */ /* 0x000fc800000000ff */
[----:B------:R-:W-:-:S04]  /*0530*/  FFMA R8, R11, R7, R0 ;  /* 0x000000070b087223 */ /* 0x000fc80000000000 */
[----:B------:R-:W-:-:S04]  /*0540*/  FFMA R7, R10, R8, R7 ;  /* 0x000000080a077223 */ /* 0x000fc80000000007 */
[----:B------:R-:W-:-:S04]  /*0550*/  FFMA R8, R11, R7, R0 ;  /* 0x000000070b087223 */ /* 0x000fc80000000000 */
[----:B------:R-:W-:-:S05]  /*0560*/  FFMA R0, R10, R8, R7 ;  /* 0x000000080a007223 */ /* 0x000fca0000000007 */
[----:B------:R-:W-:-:S04]  /*0570*/  SHF.R.U32.HI R3, RZ, 0x17, R0 ;  /* 0x00000017ff037819 */ /* 0x000fc80000011600 */
[----:B------:R-:W-:-:S05]  /*0580*/  LOP3.LUT R3, R3, 0xff, RZ, 0xc0, !PT ;  /* 0x000000ff03037812 */ /* 0x000fca00078ec0ff */
[----:B------:R-:W-:-:S04]  /*0590*/  IMAD.IADD R9, R3, 0x1, R6 ;  /* 0x0000000103097824 */ /* 0x000fc800078e0206 */
[----:B------:R-:W-:-:S05]  /*05a0*/  VIADD R3, R9, 0xffffffff ;  /* 0xffffffff09037836 */ /* 0x000fca0000000000 */
[----:B------:R-:W-:-:S13]  /*05b0*/  ISETP.GE.U32.AND P0, PT, R3, 0xfe, PT ;  /* 0x000000fe0300780c */ /* 0x000fda0003f06070 */
[----:B------:R-:W-:Y:S05]  /*05c0*/  @!P0 BRA `(.L_x_9) ;  /* 0x0000000000808947 */ /* 0x000fea0003800000 */
[----:B------:R-:W-:-:S13]  /*05d0*/  ISETP.GT.AND P0, PT, R9, 0xfe, PT ;  /* 0x000000fe0900780c */ /* 0x000fda0003f04270 */
[----:B------:R-:W-:Y:S05]  /*05e0*/  @P0 BRA `(.L_x_10) ;  /* 0x00000000006c0947 */ /* 0x000fea0003800000 */
[----:B------:R-:W-:-:S13]  /*05f0*/  ISETP.GE.AND P0, PT, R9, 0x1, PT ;  /* 0x000000010900780c */ /* 0x000fda0003f06270 */
[----:B------:R-:W-:Y:S05]  /*0600*/  @P0 BRA `(.L_x_11) ;  /* 0x0000000000740947 */ /* 0x000fea0003800000 */
[----:B------:R-:W-:Y:S02]  /*0610*/  ISETP.GE.AND P0, PT, R9, -0x18, PT ;  /* 0xffffffe80900780c */ /* 0x000fe40003f06270 */
[----:B------:R-:W-:-:S11]  /*0620*/  LOP3.LUT R0, R0, 0x80000000, RZ, 0xc0, !PT ;  /* 0x8000000000007812 */ /* 0x000fd600078ec0ff */
[----:B------:R-:W-:Y:S05]  /*0630*/  @!P0 BRA `(.L_x_11) ;  /* 0x0000000000688947 */ /* 0x000fea0003800000 */
[CCC-:B------:R-:W-:Y:S01]  /*0640*/  FFMA.RZ R3, R10.reuse, R8.reuse, R7.reuse ;  /* 0x000000080a037223 */ /* 0x1c0fe2000000c007 */
[CCC-:B------:R-:W-:Y:S01]  /*0650*/  FFMA.RM R6, R10.reuse, R8.reuse, R7.reuse ;  /* 0x000000080a067223 */ /* 0x1c0fe20000004007 */
[C---:B------:R-:W-:Y:S02]  /*0660*/  ISETP.NE.AND P2, PT, R9.reuse, RZ, PT ;  /* 0x000000ff0900720c */ /* 0x040fe40003f45270 */
[----:B------:R-:W-:Y:S02]  /*0670*/  ISETP.NE.AND P1, PT, R9, RZ, PT ;  /* 0x000000ff0900720c */ /* 0x000fe40003f25270 */
[----:B------:R-:W-:Y:S01]  /*0680*/  LOP3.LUT R5, R3, 0x7fffff, RZ, 0xc0, !PT ;  /* 0x007fffff03057812 */ /* 0x000fe200078ec0ff */
[----:B------:R-:W-:Y:S01]  /*0690*/  FFMA.RP R3, R10, R8, R7 ;  /* 0x000000080a037223 */ /* 0x000fe20000008007 */
[----:B------:R-:W-:Y:S02]  /*06a0*/  VIADD R8, R9, 0x20 ;  /* 0x0000002009087836 */ /* 0x000fe40000000000 */
[----:B------:R-:W-:Y:S01]  /*06b0*/  LOP3.LUT R5, R5, 0x800000, RZ, 0xfc, !PT ;  /* 0x0080000005057812 */ /* 0x000fe200078efcff */
[----:B------:R-:W-:Y:S01]  /*06c0*/  IMAD.MOV R7, RZ, RZ, -R9 ;  /* 0x000000ffff077224 */ /* 0x000fe200078e0a09 */
[----:B------:R-:W-:-:S02]  /*06d0*/  FSETP.NEU.FTZ.AND P0, PT, R3, R6, PT ;  /* 0x000000060300720b */ /* 0x000fc40003f1d000 */
[----:B------:R-:W-:Y:S02]  /*06e0*/  SHF.L.U32 R8, R5, R8, RZ ;  /* 0x0000000805087219 */ /* 0x000fe400000006ff */
[----:B------:R-:W-:Y:S02]  /*06f0*/  SEL R6, R7, RZ, P2 ;  /* 0x000000ff07067207 */ /* 0x000fe40001000000 */
[----:B------:R-:W-:Y:S02]  /*0700*/  ISETP.NE.AND P1, PT, R8, RZ, P1 ;  /* 0x000000ff0800720c */ /* 0x000fe40000f25270 */
[----:B------:R-:W-:Y:S02]  /*0710*/  SHF.R.U32.HI R6, RZ, R6, R5 ;  /* 0x00000006ff067219 */ /* 0x000fe40000011605 */
[----:B------:R-:W-:Y:S02]  /*0720*/  PLOP3.LUT P0, PT, P0, P1, PT, 0xf8, 0x8f ;  /* 0x00000000008f781c */ /* 0x000fe40000703f70 */
[----:B------:R-:W-:-:S02]  /*0730*/  SHF.R.U32.HI R8, RZ, 0x1, R6 ;  /* 0x00000001ff087819 */ /* 0x000fc40000011606 */
[----:B------:R-:W-:-:S04]  /*0740*/  SEL R3, RZ, 0x1, !P0 ;  /* 0x00000001ff037807 */ /* 0x000fc80004000000 */
[----:B------:R-:W-:-:S04]  /*0750*/  LOP3.LUT R3, R3, 0x1, R8, 0xf8, !PT ;  /* 0x0000000103037812 */ /* 0x000fc800078ef808 */
[----:B------:R-:W-:-:S05]  /*0760*/  LOP3.LUT R3, R3, R6, RZ, 0xc0, !PT ;  /* 0x0000000603037212 */ /* 0x000fca00078ec0ff */
[----:B------:R-:W-:-:S05]  /*0770*/  IMAD.IADD R3, R8, 0x1, R3 ;  /* 0x0000000108037824 */ /* 0x000fca00078e0203 */
[----:B------:R-:W-:Y:S01]  /*0780*/  LOP3.LUT R0, R3, R0, RZ, 0xfc, !PT ;  /* 0x0000000003007212 */ /* 0x000fe200078efcff */
[----:B------:R-:W-:Y:S06]  /*0790*/  BRA `(.L_x_11) ;  /* 0x0000000000107947 */ /* 0x000fec0003800000 */
.L_x_10:
[----:B------:R-:W-:-:S04]  /*07a0*/  LOP3.LUT R0, R0, 0x80000000, RZ, 0xc0, !PT ;  /* 0x8000000000007812 */ /* 0x000fc800078ec0ff */
[----:B------:R-:W-:Y:S01]  /*07b0*/  LOP3.LUT R0, R0, 0x7f800000, RZ, 0xfc, !PT ;  /* 0x7f80000000007812 */ /* 0x000fe200078efcff */
[----:B------:R-:W-:Y:S06]  /*07c0*/  BRA `(.L_x_11) ;  /* 0x0000000000047947 */ /* 0x000fec0003800000 */
.L_x_9:
[----:B------:R-:W-:-:S07]  /*07d0*/  IMAD R0, R6, 0x800000, R0 ;  /* 0x0080000006007824 */ /* 0x000fce00078e0200 */
.L_x_11:
[----:B------:R-:W-:Y:S05]  /*07e0*/  BSYNC.RECONVERGENT B2 ;  /* 0x0000000000027941 */ /* 0x000fea0003800200 */
.L_x_8:
[----:B------:R-:W-:Y:S05]  /*07f0*/  BRA `(.L_x_12) ;  /* 0x0000000000207947 */ /* 0x000fea0003800000 */
.L_x_7:
[----:B------:R-:W-:-:S04]  /*0800*/  LOP3.LUT R0, R8, 0x80000000, R7, 0x48, !PT ;  /* 0x8000000008007812 */ /* 0x000fc800078e4807 */
[----:B------:R-:W-:Y:S01]  /*0810*/  LOP3.LUT R0, R0, 0x7f800000, RZ, 0xfc, !PT ;  /* 0x7f80000000007812 */ /* 0x000fe200078efcff */
[----:B------:R-:W-:Y:S06]  /*0820*/  BRA `(.L_x_12) ;  /* 0x0000000000147947 */ /* 0x000fec0003800000 */
.L_x_6:
[----:B------:R-:W-:Y:S01]  /*0830*/  LOP3.LUT R0, R8, 0x80000000, R7, 0x48, !PT ;  /* 0x8000000008007812 */ /* 0x000fe200078e4807 */
[----:B------:R-:W-:Y:S06]  /*0840*/  BRA `(.L_x_12) ;  /* 0x00000000000c7947 */ /* 0x000fec0003800000 */
.L_x_5:
[----:B------:R-:W0:Y:S01]  /*0850*/  MUFU.RSQ R0, -QNAN ;  /* 0xffc0000000007908 */ /* 0x000e220000001400 */
[----:B------:R-:W-:Y:S05]  /*0860*/  BRA `(.L_x_12) ;  /* 0x0000000000047947 */ /* 0x000fea0003800000 */
.L_x_4:
[----:B------:R-:W-:-:S07]  /*0870*/  FADD.FTZ R0, R0, R3 ;  /* 0x0000000300007221 */ /* 0x000fce0000010000 */
.L_x_12:
[----:B------:R-:W-:Y:S05]  /*0880*/  BSYNC.RECONVERGENT B1 ;  /* 0x0000000000017941 */ /* 0x000fea0003800200 */
.L_x_2:
[----:B------:R-:W-:-:S04]  /*0890*/  IMAD.MOV.U32 R5, RZ, RZ, 0x0 ;  /* 0x00000000ff057424 */ /* 0x000fc800078e00ff */
[----:B0-----:R-:W-:Y:S05]  /*08a0*/  RET.REL.NODEC R4 `(_Z25__CU_CrossEntropyGradientPfPKfS1_ii) ;  /* 0xfffffff404d47950 */ /* 0x001fea0003c3ffff */
.L_x_13:
[----:B------:R-:W-:-:S00]  /*08b0*/  BRA `(.L_x_13) ;  /* 0xfffffffc00fc7947 */ /* 0x000fc0000383ffff */
[----:B------:R-:W-:-:S00]  /*08c0*/  NOP ;  /* 0x0000000000007918 */ /* 0x000fc00000000000 */
        /* <DEDUP_REMOVED lines=11> */
.L_x_156:


//--------------------- .text._Z12__CU_SoftmaxPfS_ii --------------------------
	.section	.text._Z12__CU_SoftmaxPfS_ii,"ax",@progbits
	.align	128
        .global         _Z12__CU_SoftmaxPfS_ii
        .type           _Z12__CU_SoftmaxPfS_ii,@function
        .size           _Z12__CU_SoftmaxPfS_ii,(.L_x_157 - _Z12__CU_SoftmaxPfS_ii)
        .other          _Z12__CU_SoftmaxPfS_ii,@"STO_CUDA_ENTRY STV_DEFAULT"
_Z12__CU_SoftmaxPfS_ii:
.text._Z12__CU_SoftmaxPfS_ii:
        /* <DEDUP_REMOVED lines=9> */
[----:B------:R-:W1:Y:S01]  /*0090*/  LDCU UR5, c[0x0][0x394] ;  /* 0x00007280ff0577ac */ /* 0x000e620008000800 */
[----:B------:R-:W2:Y:S01]  /*00a0*/  LDCU.64 UR10, c[0x0][0x358] ;  /* 0x00006b00ff0a77ac */ /* 0x000ea20008000a00 */
[----:B-1----:R-:W-:-:S04]  /*00b0*/  IMAD R2, R2, UR5, RZ ;  /* 0x0000000502027c24 */ /* 0x002fc8000f8e02ff */
[----:B0-----:R-:W-:-:S05]  /*00c0*/  IMAD.WIDE R4, R2, 0x4, R4 ;  /* 0x0000000402047825 */ /* 0x001fca00078e0204 */
[----:B--2---:R0:W5:Y:S01]  /*00d0*/  LDG.E R0, desc[UR10][R4.64] ;  /* 0x0000000a04007981 */ /* 0x004162000c1e1900 */
[----:B------:R-:W-:-:S09]  /*00e0*/  UISETP.GE.AND UP0, UPT, UR5, 0x2, UPT ;  /* 0x000000020500788c */ /* 0x000fd2000bf06270 */
[----:B0-----:R-:W-:Y:S05]  /*00f0*/  BRA.U !UP0, `(.L_x_14) ;  /* 0x0000000508547547 */ /* 0x001fea000b800000 */
[----:B------:R-:W-:Y:S01]  /*0100*/  UIADD3 UR4, UPT, UPT, UR5, -0x1, URZ ;  /* 0xffffffff05047890 */ /* 0x000fe2000fffe0ff */
[----:B------:R-:W-:Y:S01]  /*0110*/  HFMA2 R3, -RZ, RZ, 0, 5.9604644775390625e-08 ;  /* 0x00000001ff037431 */ /* 0x000fe200000001ff */
[----:B------:R-:W-:Y:S02]  /*0120*/  UIADD3 UR5, UPT, UPT, UR5, -0x2, URZ ;  /* 0xfffffffe05057890 */ /* 0x000fe4000fffe0ff */
[----:B------:R-:W-:Y:S02]  /*0130*/  ULOP3.LUT UR6, UR4, 0xf, URZ, 0xc0, !UPT ;  /* 0x0000000f04067892 */ /* 0x000fe4000f8ec0ff */
[----:B------:R-:W-:-:S09]  /*0140*/  UISETP.GE.U32.AND UP0, UPT, UR5, 0xf, UPT ;  /* 0x0000000f0500788c */ /* 0x000fd2000bf06070 */
[----:B------:R-:W-:Y:S05]  /*0150*/  BRA.U !UP0, `(.L_x_15) ;  /* 0x0000000108947547 */ /* 0x000fea000b800000 */
[----:B------:R-:W-:Y:S01]  /*0160*/  IADD3 R13, P0, PT, R4, 0x20, RZ ;  /* 0x00000020040d7810 */ /* 0x000fe20007f1e0ff */
[----:B------:R-:W-:Y:S01]  /*0170*/  ULOP3.LUT UR5, UR4, 0xfffffff0, URZ, 0xc0, !UPT ;  /* 0xfffffff004057892 */ /* 0x000fe2000f8ec0ff */
[----:B------:R-:W-:Y:S02]  /*0180*/  MOV R3, RZ ;  /* 0x000000ff00037202 */ /* 0x000fe40000000f00 */
[----:B------:R-:W-:Y:S01]  /*0190*/  IADD3.X R7, PT, PT, RZ, R5, RZ, P0, !PT ;  /* 0x00000005ff077210 */ /* 0x000fe200007fe4ff */
[----:B------:R-:W-:-:S12]  /*01a0*/  UIADD3 UR5, UPT, UPT, -UR5, URZ, URZ ;  /* 0x000000ff05057290 */ /* 0x000fd8000fffe1ff */
.L_x_16:
[----:B------:R-:W-:-:S05]  /*01b0*/  MOV R6, R13 ;  /* 0x0000000d00067202 */ /* 0x000fca0000000f00 */
[----:B------:R-:W2:Y:S04]  /*01c0*/  LDG.E R13, desc[UR10][R6.64+-0x1c] ;  /* 0xffffe40a060d7981 */ /* 0x000ea8000c1e1900 */
[----:B------:R-:W2:Y:S04]  /*01d0*/  LDG.E R12, desc[UR10][R6.64+-0x18] ;  /* 0xffffe80a060c7981 */ /* 0x000ea8000c1e1900 */
[----:B------:R-:W3:Y:S04]  /*01e0*/  LDG.E R15, desc[UR10][R6.64+-0x14] ;  /* 0xffffec0a060f7981 */ /* 0x000ee8000c1e1900 */
[----:B------:R-:W3:Y:S04]  /*01f0*/  LDG.E R14, desc[UR10][R6.64+-0x10] ;  /* 0xfffff00a060e7981 */ /* 0x000ee8000c1e1900 */
[----:B------:R-:W4:Y:S04]  /*0200*/  LDG.E R17, desc[UR10][R6.64+-0xc] ;  /* 0xfffff40a06117981 */ /* 0x000f28000c1e1900 */
        /* <DEDUP_REMOVED lines=10> */
[----:B------:R0:W4:Y:S01]  /*02b0*/  LDG.E R8, desc[UR10][R6.64+0x20] ;  /* 0x0000200a06087981 */ /* 0x000122000c1e1900 */
[----:B------:R-:W-:Y:S01]  /*02c0*/  UIADD3 UR5, UPT, UPT, UR5, 0x10, URZ ;  /* 0x0000001005057890 */ /* 0x000fe2000fffe0ff */
[----:B------:R-:W-:-:S03]  /*02d0*/  IADD3 R3, PT, PT, R3, 0x10, RZ ;  /* 0x0000001003037810 */ /* 0x000fc60007ffe0ff */
[----:B------:R-:W-:Y:S01]  /*02e0*/  UISETP.NE.AND UP0, UPT, UR5, URZ, UPT ;  /* 0x000000ff0500728c */ /* 0x000fe2000bf05270 */
[----:B--2--5:R-:W-:Y:S02]  /*02f0*/  FMNMX3 R12, R0, R13, R12, !PT ;  /* 0x0000000d000c7276 */ /* 0x024fe4000780000c */
[----:B------:R-:W-:-:S04]  /*0300*/  IADD3 R13, P0, PT, R6, 0x40, RZ ;  /* 0x00000040060d7810 */ /* 0x000fc80007f1e0ff */
[----:B0-----:R-:W-:Y:S02]  /*0310*/  IADD3.X R7, PT, PT, RZ, R7, RZ, P0, !PT ;  /* 0x00000007ff077210 */ /* 0x001fe400007fe4ff */
[----:B---3--:R-:W-:-:S04]  /*0320*/  FMNMX3 R12, R12, R15, R14, !PT ;  /* 0x0000000f0c0c7276 */ /* 0x008fc8000780000e */
[----:B----4-:R-:W-:-:S04]  /*0330*/  FMNMX3 R12, R12, R17, R16, !PT ;  /* 0x000000110c0c7276 */ /* 0x010fc80007800010 */
[----:B------:R-:W-:-:S04]  /*0340*/  FMNMX3 R12, R12, R19, R18, !PT ;  /* 0x000000130c0c7276 */ /* 0x000fc80007800012 */
[----:B------:R-:W-:-:S04]  /*0350*/  FMNMX3 R12, R12, R21, R20, !PT ;  /* 0x000000150c0c7276 */ /* 0x000fc80007800014 */
[----:B------:R-:W-:-:S04]  /*0360*/  FMNMX3 R12, R12, R23, R22, !PT ;  /* 0x000000170c0c7276 */ /* 0x000fc80007800016 */
[----:B------:R-:W-:-:S04]  /*0370*/  FMNMX3 R10, R12, R10, R11, !PT ;  /* 0x0000000a0c0a7276 */ /* 0x000fc8000780000b */
[----:B------:R-:W-:Y:S01]  /*0380*/  FMNMX3 R0, R10, R9, R8, !PT ;  /* 0x000000090a007276 */ /* 0x000fe20007800008 */
[----:B------:R-:W-:Y:S06]  /*0390*/  BRA.U UP0, `(.L_x_16) ;  /* 0xfffffffd00847547 */ /* 0x000fec000b83ffff */
[----:B------:R-:W-:-:S07]  /*03a0*/  IADD3 R3, PT, PT, R3, 0x1, RZ ;  /* 0x0000000103037810 */ /* 0x000fce0007ffe0ff */
.L_x_15:
[----:B------:R-:W-:-:S09]  /*03b0*/  UISETP.NE.AND UP0, UPT, UR6, URZ, UPT ;  /* 0x000000ff0600728c */ /* 0x000fd2000bf05270 */
[----:B------:R-:W-:Y:S05]  /*03c0*/  BRA.U !UP0, `(.L_x_14) ;  /* 0x0000000108a07547 */ /* 0x000fea000b800000 */
[----:B------:R-:W-:Y:S02]  /*03d0*/  UISETP.GE.U32.AND UP0, UPT, UR6, 0x8, UPT ;  /* 0x000000080600788c */ /* 0x000fe4000bf06070 */
[----:B------:R-:W-:-:S04]  /*03e0*/  ULOP3.LUT UR5, UR4, 0x7, URZ, 0xc0, !UPT ;  /* 0x0000000704057892 */ /* 0x000fc8000f8ec0ff */
[----:B------:R-:W-:-:S03]  /*03f0*/  UISETP.NE.AND UP1, UPT, UR5, URZ, UPT ;  /* 0x000000ff0500728c */ /* 0x000fc6000bf25270 */
[----:B------:R-:W-:Y:S08]  /*0400*/  BRA.U !UP0, `(.L_x_17) ;  /* 0x0000000108387547 */ /* 0x000ff0000b800000 */
[----:B------:R-:W-:-:S05]  /*0410*/  IMAD.WIDE R6, R3, 0x4, R4 ;  /* 0x0000000403067825 */ /* 0x000fca00078e0204 */
[----:B------:R-:W2:Y:S04]  /*0420*/  LDG.E R9, desc[UR10][R6.64] ;  /* 0x0000000a06097981 */ /* 0x000ea8000c1e1900 */
[----:B------:R-:W2:Y:S04]  /*0430*/  LDG.E R8, desc[UR10][R6.64+0x4] ;  /* 0x0000040a06087981 */ /* 0x000ea8000c1e1900 */
[----:B------:R-:W3:Y:S04]  /*0440*/  LDG.E R11, desc[UR10][R6.64+0x8] ;  /* 0x0000080a060b7981 */ /* 0x000ee8000c1e1900 */
[----:B------:R-:W3:Y:S04]  /*0450*/  LDG.E R10, desc[UR10][R6.64+0xc] ;  /* 0x00000c0a060a7981 */ /* 0x000ee8000c1e1900 */
[----:B------:R-:W4:Y:S04]  /*0460*/  LDG.E R13, desc[UR10][R6.64+0x10] ;  /* 0x0000100a060d7981 */ /* 0x000f28000c1e1900 */
[----:B------:R-:W4:Y:S04]  /*0470*/  LDG.E R12, desc[UR10][R6.64+0x14] ;  /* 0x0000140a060c7981 */ /* 0x000f28000c1e1900 */
[----:B------:R-:W4:Y:S04]  /*0480*/  LDG.E R15, desc[UR10][R6.64+0x18] ;  /* 0x0000180a060f7981 */ /* 0x000f28000c1e1900 */
[----:B------:R-:W4:Y:S01]  /*0490*/  LDG.E R14, desc[UR10][R6.64+0x1c] ;  /* 0x00001c0a060e7981 */ /* 0x000f22000c1e1900 */
[----:B------:R-:W-:-:S02]  /*04a0*/  IADD3 R3, PT, PT, R3, 0x8, RZ ;  /* 0x0000000803037810 */ /* 0x000fc40007ffe0ff */
[----:B--2--5:R-:W-:-:S04]  /*04b0*/  FMNMX3 R8, R0, R9, R8, !PT ;  /* 0x0000000900087276 */ /* 0x024fc80007800008 */
[----:B---3--:R-:W-:-:S04]  /*04c0*/  FMNMX3 R8, R8, R11, R10, !PT ;  /* 0x0000000b08087276 */ /* 0x008fc8000780000a */
[----:B----4-:R-:W-:-:S04]  /*04d0*/  FMNMX3 R8, R8, R13, R12, !PT ;  /* 0x0000000d08087276 */ /* 0x010fc8000780000c */
[----:B------:R-:W-:-:S07]  /*04e0*/  FMNMX3 R0, R8, R15, R14, !PT ;  /* 0x0000000f08007276 */ /* 0x000fce000780000e */
.L_x_17:
        /* <DEDUP_REMOVED lines=9> */
[----:B------:R-:W3:Y:S01]  /*0580*/  LDG.E R10, desc[UR10][R6.64+0xc] ;  /* 0x00000c0a060a7981 */ /* 0x000ee2000c1e1900 */
[----:B------:R-:W-:-:S02]  /*0590*/  IADD3 R3, PT, PT, R3, 0x4, RZ ;  /* 0x0000000403037810 */ /* 0x000fc40007ffe0ff */
[----:B--2--5:R-:W-:-:S04]  /*05a0*/  FMNMX3 R0, R0, R9, R8, !PT ;  /* 0x0000000900007276 */ /* 0x024fc80007800008 */
[----:B---3--:R-:W-:-:S07]  /*05b0*/  FMNMX3 R0, R0, R11, R10, !PT ;  /* 0x0000000b00007276 */ /* 0x008fce000780000a */
.L_x_18:
[----:B------:R-:W-:Y:S05]  /*05c0*/  BRA.U !UP1, `(.L_x_14) ;  /* 0x0000000109207547 */ /* 0x000fea000b800000 */
[----:B------:R-:W-:-:S12]  /*05d0*/  UIADD3 UR4, UPT, UPT, -UR4, URZ, URZ ;  /* 0x000000ff04047290 */ /* 0x000fd8000fffe1ff */
.L_x_19:
[----:B------:R-:W-:-:S06]  /*05e0*/  IMAD.WIDE R6, R3, 0x4, R4 ;  /* 0x0000000403067825 */ /* 0x000fcc00078e0204 */
[----:B------:R-:W2:Y:S01]  /*05f0*/  LDG.E R7, desc[UR10][R6.64] ;  /* 0x0000000a06077981 */ /* 0x000ea2000c1e1900 */
[----:B------:R-:W-:Y:S01]  /*0600*/  UIADD3 UR4, UPT, UPT, UR4, 0x1, URZ ;  /* 0x0000000104047890 */ /* 0x000fe2000fffe0ff */
[----:B------:R-:W-:-:S03]  /*0610*/  IADD3 R3, PT, PT, R3, 0x1, RZ ;  /* 0x0000000103037810 */ /* 0x000fc60007ffe0ff */
[----:B------:R-:W-:Y:S01]  /*0620*/  UISETP.NE.AND UP0, UPT, UR4, URZ, UPT ;  /* 0x000000ff0400728c */ /* 0x000fe2000bf05270 */
[----:B--2--5:R-:W-:-:S08]  /*0630*/  FMNMX R0, R7, R0, !PT ;  /* 0x0000000007007209 */ /* 0x024fd00007800000 */
[----:B------:R-:W-:Y:S05]  /*0640*/  BRA.U UP0, `(.L_x_19) ;  /* 0xfffffffd00e47547 */ /* 0x000fea000b83ffff */
.L_x_14:
[----:B------:R-:W0:Y:S01]  /*0650*/  LDCU UR4, c[0x0][0x394] ;  /* 0x00007280ff0477ac */ /* 0x000e220008000800 */
[----:B------:R-:W-:Y:S01]  /*0660*/  HFMA2 R3, -RZ, RZ, 0, 0 ;  /* 0x00000000ff037431 */ /* 0x000fe200000001ff */
[----:B0-----:R-:W-:-:S09]  /*0670*/  UISETP.GE.AND UP0, UPT, UR4, 0x1, UPT ;  /* 0x000000010400788c */ /* 0x001fd2000bf06270 */
[----:B------:R-:W-:Y:S05]  /*0680*/  BRA.U !UP0, `(.L_x_20) ;  /* 0x0000000d08bc7547 */ /* 0x000fea000b800000 */
[----:B------:R-:W-:Y:S01]  /*0690*/  UISETP.GE.U32.AND UP1, UPT, UR4, 0x8, UPT ;  /* 0x000000080400788c */ /* 0x000fe2000bf26070 */
[----:B------:R-:W-:Y:S01]  /*06a0*/  MOV R3, RZ ;  /* 0x000000ff00037202 */ /* 0x000fe20000000f00 */
[----:B------:R-:W-:Y:S01]  /*06b0*/  ULOP3.LUT UR8, UR4, 0x7, URZ, 0xc0, !UPT ;  /* 0x0000000704087892 */ /* 0x000fe2000f8ec0ff */
[----:B------:R-:W-:-:S03]  /*06c0*/  MOV R11, RZ ;  /* 0x000000ff000b7202 */ /* 0x000fc60000000f00 */
[----:B------:R-:W-:-:S03]  /*06d0*/  UISETP.NE.AND UP0, UPT, UR8, URZ, UPT ;  /* 0x000000ff0800728c */ /* 0x000fc6000bf05270 */
[----:B------:R-:W-:Y:S08]  /*06e0*/  BRA.U !UP1, `(.L_x_21) ;  /* 0x0000000509d47547 */ /* 0x000ff0000b800000 */
[----:B------:R-:W0:Y:S01]  /*06f0*/  LDCU.64 UR6, c[0x0][0x388] ;  /* 0x00007100ff0677ac */ /* 0x000e220008000a00 */
[----:B------:R-:W-:Y:S02]  /*0700*/  IADD3 R6, P0, PT, R4, 0x10, RZ ;  /* 0x0000001004067810 */ /* 0x000fe40007f1e0ff */
[----:B------:R-:W-:Y:S01]  /*0710*/  MOV R3, RZ ;  /* 0x000000ff00037202 */ /* 0x000fe20000000f00 */
[----:B------:R-:W-:Y:S01]  /*0720*/  ULOP3.LUT UR4, UR4, 0x7ffffff8, URZ, 0xc0, !UPT ;  /* 0x7ffffff804047892 */ /* 0x000fe2000f8ec0ff */
[----:B------:R-:W-:Y:S02]  /*0730*/  MOV R10, R2 ;  /* 0x00000002000a7202 */ /* 0x000fe40000000f00 */
[----:B------:R-:W-:Y:S01]  /*0740*/  IADD3.X R7, PT, PT, RZ, R5, RZ, P0, !PT ;  /* 0x00000005ff077210 */ /* 0x000fe200007fe4ff */
[----:B------:R-:W-:Y:S02]  /*0750*/  UIADD3 UR9, UPT, UPT, -UR4, URZ, URZ ;  /* 0x000000ff04097290 */ /* 0x000fe4000fffe1ff */
[----:B------:R-:W-:Y:S01]  /*0760*/  MOV R11, UR4 ;  /* 0x00000004000b7c02 */ /* 0x000fe20008000f00 */
[----:B0-----:R-:W-:-:S04]  /*0770*/  UIADD3 UR5, UP1, UPT, UR6, 0x10, URZ ;  /* 0x0000001006057890 */ /* 0x001fc8000ff3e0ff */
[----:B------:R-:W-:-:S12]  /*0780*/  UIADD3.X UR6, UPT, UPT, URZ, UR7, URZ, UP1, !UPT ;  /* 0x00000007ff067290 */ /* 0x000fd80008ffe4ff */
.L_x_22:
[----:B-1----:R-:W2:Y:S01]  /*0790*/  LDG.E R9, desc[UR10][R6.64+-0x10] ;  /* 0xfffff00a06097981 */ /* 0x002ea2000c1e1900 */
[----:B------:R-:W-:Y:S01]  /*07a0*/  HFMA2 R12, -RZ, RZ, 0.96630859375, -0.0022525787353515625 ;  /* 0x3bbb989dff0c7431 */ /* 0x000fe200000001ff */
[----:B------:R-:W-:Y:S01]  /*07b0*/  MOV R13, 0x437c0000 ;  /* 0x437c0000000d7802 */ /* 0x000fe20000000f00 */
[----:B--2--5:R-:W-:-:S04]  /*07c0*/  FADD R9, R9, -R0 ;  /* 0x8000000009097221 */ /* 0x024fc80000000000 */
[----:B------:R-:W-:-:S04]  /*07d0*/  FFMA.SAT R8, R9, R12, 0.5 ;  /* 0x3f00000009087423 */ /* 0x000fc8000000200c */
[----:B------:R-:W-:-:S04]  /*07e0*/  FFMA.RM R14, R8, R13, 12582913 ;  /* 0x4b400001080e7423 */ /* 0x000fc8000000400d */
[C---:B------:R-:W-:Y:S01]  /*07f0*/  FADD R8, R14.reuse, -12583039 ;  /* 0xcb40007f0e087421 */ /* 0x040fe20000000000 */
[----:B------:R-:W-:-:S03]  /*0800*/  SHF.L.U32 R14, R14, 0x17, RZ ;  /* 0x000000170e0e7819 */ /* 0x000fc600000006ff */
[----:B------:R-:W-:-:S04]  /*0810*/  FFMA R8, R9, 1.4426950216293334961, -R8 ;  /* 0x3fb8aa3b09087823 */ /* 0x000fc80000000808 */
[----:B------:R-:W-:Y:S01]  /*0820*/  FFMA R15, R9, 1.925963033500011079e-08, R8 ;  /* 0x32a57060090f7823 */ /* 0x000fe20000000008 */
[----:B------:R-:W-:Y:S02]  /*0830*/  MOV R8, UR5 ;  /* 0x0000000500087c02 */ /* 0x000fe40008000f00 */
[----:B------:R-:W-:-:S03]  /*0840*/  MOV R9, UR6 ;  /* 0x0000000600097c02 */ /* 0x000fc60008000f00 */
[----:B------:R-:W0:Y:S01]  /*0850*/  MUFU.EX2 R15, R15 ;  /* 0x0000000f000f7308 */ /* 0x000e220000000800 */
[----:B------:R-:W-:-:S04]  /*0860*/  IMAD.WIDE R8, R10, 0x4, R8 ;  /* 0x000000040a087825 */ /* 0x000fc800078e0208 */
[----:B0-----:R-:W-:-:S05]  /*0870*/  FMUL R14, R14, R15 ;  /* 0x0000000f0e0e7220 */ /* 0x001fca0000400000 */
[----:B------:R0:W-:Y:S04]  /*0880*/  STG.E desc[UR10][R8.64+-0x10], R14 ;  /* 0xfffff00e08007986 */ /* 0x0001e8000c10190a */
[----:B------:R-:W2:Y:S02]  /*0890*/  LDG.E R17, desc[UR10][R6.64+-0xc] ;  /* 0xfffff40a06117981 */ /* 0x000ea4000c1e1900 */
[----:B--2---:R-:W-:-:S04]  /*08a0*/  FADD R17, R17, -R0 ;  /* 0x8000000011117221 */ /* 0x004fc80000000000 */
[----:B------:R-:W-:-:S04]  /*08b0*/  FFMA.SAT R16, R17, R12, 0.5 ;  /* 0x3f00000011107423 */ /* 0x000fc8000000200c */
[----:B------:R-:W-:-:S04]  /*08c0*/  FFMA.RM R16, R16, R13, 12582913 ;  /* 0x4b40000110107423 */ /* 0x000fc8000000400d */
[C---:B------:R-:W-:Y:S01]  /*08d0*/  FADD R18, R16.reuse, -12583039 ;  /* 0xcb40007f10127421 */ /* 0x040fe20000000000 */
[----:B------:R-:W-:-:S03]  /*08e0*/  SHF.L.U32 R15, R16, 0x17, RZ ;  /* 0x00000017100f7819 */ /* 0x000fc600000006ff */
[----:B------:R-:W-:-:S04]  /*08f0*/  FFMA R18, R17, 1.4426950216293334961, -R18 ;  /* 0x3fb8aa3b11127823 */ /* 0x000fc80000000812 */
[----:B------:R-:W-:-:S06]  /*0900*/  FFMA R18, R17, 1.925963033500011079e-08, R18 ;  /* 0x32a5706011127823 */ /* 0x000fcc0000000012 */
[----:B------:R-:W1:Y:S02]  /*0910*/  MUFU.EX2 R18, R18 ;  /* 0x0000001200127308 */ /* 0x000e640000000800 */
[----:B-1----:R-:W-:-:S05]  /*0920*/  FMUL R15, R15, R18 ;  /* 0x000000120f0f7220 */ /* 0x002fca0000400000 */
[----:B------:R1:W-:Y:S04]  /*0930*/  STG.E desc[UR10][R8.64+-0xc], R15 ;  /* 0xfffff40f08007986 */ /* 0x0003e8000c10190a */
[----:B------:R-:W2:Y:S02]  /*0940*/  LDG.E R17, desc[UR10][R6.64+-0x8] ;  /* 0xfffff80a06117981 */ /* 0x000ea4000c1e1900 */
[----:B--2---:R-:W-:-:S04]  /*0950*/  FADD R17, R17, -R0 ;  /* 0x8000000011117221 */ /* 0x004fc80000000000 */
[----:B------:R-:W-:-:S04]  /*0960*/  FFMA.SAT R16, R17, R12, 0.5 ;  /* 0x3f00000011107423 */ /* 0x000fc8000000200c */
[----:B------:R-:W-:-:S04]  /*0970*/  FFMA.RM R16, R16, R13, 12582913 ;  /* 0x4b40000110107423 */ /* 0x000fc8000000400d */
[----:B------:R-:W-:-:S04]  /*0980*/  FADD R20, R16, -12583039 ;  /* 0xcb40007f10147421 */ /* 0x000fc80000000000 */
[----:B------:R-:W-:-:S04]  /*0990*/  FFMA R20, R17, 1.4426950216293334961, -R20 ;  /* 0x3fb8aa3b11147823 */ /* 0x000fc80000000814 */
[----:B------:R-:W-:Y:S01]  /*09a0*/  FFMA R20, R17, 1.925963033500011079e-08, R20 ;  /* 0x32a5706011147823 */ /* 0x000fe20000000014 */
[----:B------:R-:W-:-:S05]  /*09b0*/  SHF.L.U32 R17, R16, 0x17, RZ ;  /* 0x0000001710117819 */ /* 0x000fca00000006ff */
[----:B------:R-:W2:Y:S02]  /*09c0*/  MUFU.EX2 R20, R20 ;  /* 0x0000001400147308 */ /* 0x000ea40000000800 */
[----:B--2---:R-:W-:-:S05]  /*09d0*/  FMUL R17, R17, R20 ;  /* 0x0000001411117220 */ /* 0x004fca0000400000 */
        /* <DEDUP_REMOVED lines=45> */
[----:B------:R2:W3:Y:S01]  /*0cb0*/  LDG.E R27, desc[UR10][R6.64+0xc] ;  /* 0x00000c0a061b7981 */ /* 0x0004e2000c1e1900 */
[----:B0-----:R-:W-:Y:S01]  /*0cc0*/  FADD R14, R14, R3 ;  /* 0x000000030e0e7221 */ /* 0x001fe20000000000 */
[----:B------:R-:W-:Y:S01]  /*0cd0*/  UIADD3 UR9, UPT, UPT, UR9, 0x8, URZ ;  /* 0x0000000809097890 */ /* 0x000fe2000fffe0ff */
[----:B------:R-:W-:Y:S02]  /*0ce0*/  IADD3 R10, PT, PT, R10, 0x8, RZ ;  /* 0x000000080a0a7810 */ /* 0x000fe40007ffe0ff */
[----:B------:R-:W-:Y:S01]  /*0cf0*/  FADD R14, R14, R15 ;  /* 0x0000000f0e0e7221 */ /* 0x000fe20000000000 */
[----:B------:R-:W-:-:S03]  /*0d00*/  UISETP.NE.AND UP1, UPT, UR9, URZ, UPT ;  /* 0x000000ff0900728c */ /* 0x000fc6000bf25270 */
[----:B------:R-:W-:Y:S01]  /*0d10*/  FADD R14, R14, R17 ;  /* 0x000000110e0e7221 */ /* 0x000fe20000000000 */
[----:B--2---:R-:W-:-:S03]  /*0d20*/  IADD3 R6, P0, PT, R6, 0x20, RZ ;  /* 0x0000002006067810 */ /* 0x004fc60007f1e0ff */
[----:B------:R-:W-:Y:S01]  /*0d30*/  FADD R14, R14, R19 ;  /* 0x000000130e0e7221 */ /* 0x000fe20000000000 */
[----:B------:R-:W-:-:S03]  /*0d40*/  IADD3.X R7, PT, PT, RZ, R7, RZ, P0, !PT ;  /* 0x00000007ff077210 */ /* 0x000fc600007fe4ff */
[----:B------:R-:W-:-:S04]  /*0d50*/  FADD R14, R14, R21 ;  /* 0x000000150e0e7221 */ /* 0x000fc80000000000 */
[----:B------:R-:W-:-:S04]  /*0d60*/  FADD R14, R14, R23 ;  /* 0x000000170e0e7221 */ /* 0x000fc80000000000 */
[----:B------:R-:W-:Y:S01]  /*0d70*/  FADD R14, R14, R25 ;  /* 0x000000190e0e7221 */ /* 0x000fe20000000000 */
[----:B---3--:R-:W-:-:S04]  /*0d80*/  FADD R27, R27, -R0 ;  /* 0x800000001b1b7221 */ /* 0x008fc80000000000 */
[----:B------:R-:W-:-:S04]  /*0d90*/  FFMA.SAT R12, R27, R12, 0.5 ;  /* 0x3f0000001b0c7423 */ /* 0x000fc8000000200c */
[----:B------:R-:W-:-:S04]  /*0da0*/  FFMA.RM R12, R12, R13, 12582913 ;  /* 0x4b4000010c0c7423 */ /* 0x000fc8000000400d */
[C---:B------:R-:W-:Y:S01]  /*0db0*/  FADD R16, R12.reuse, -12583039 ;  /* 0xcb40007f0c107421 */ /* 0x040fe20000000000 */
[----:B------:R-:W-:-:S03]  /*0dc0*/  SHF.L.U32 R12, R12, 0x17, RZ ;  /* 0x000000170c0c7819 */ /* 0x000fc600000006ff */
[----:B------:R-:W-:-:S04]  /*0dd0*/  FFMA R16, R27, 1.4426950216293334961, -R16 ;  /* 0x3fb8aa3b1b107823 */ /* 0x000fc80000000810 */
[----:B------:R-:W-:-:S04]  /*0de0*/  FFMA R16, R27, 1.925963033500011079e-08, R16 ;  /* 0x32a570601b107823 */ /* 0x000fc80000000010 */
[----:B------:R-:W0:Y:S02]  /*0df0*/  MUFU.EX2 R13, R16 ;  /* 0x00000010000d7308 */ /* 0x000e240000000800 */
[----:B0-----:R-:W-:-:S04]  /*0e00*/  FMUL R13, R12, R13 ;  /* 0x0000000d0c0d7220 */ /* 0x001fc80000400000 */
[----:B------:R-:W-:Y:S01]  /*0e10*/  FADD R3, R14, R13 ;  /* 0x0000000d0e037221 */ /* 0x000fe20000000000 */
[----:B------:R1:W-:Y:S01]  /*0e20*/  STG.E desc[UR10][R8.64+0xc], R13 ;  /* 0x00000c0d08007986 */ /* 0x0003e2000c10190a */
[----:B------:R-:W-:Y:S05]  /*0e30*/  BRA.U UP1, `(.L_x_22) ;  /* 0xfffffff901547547 */ /* 0x000fea000b83ffff */
.L_x_21:
[----:B------:R-:W-:Y:S05]  /*0e40*/  BRA.U !UP0, `(.L_x_20) ;  /* 0x0000000508cc7547 */ /* 0x000fea000b800000 */
[----:B------:R-:W0:Y:S01]  /*0e50*/  LDCU UR4, c[0x0][0x394] ;  /* 0x00007280ff0477ac */ /* 0x000e220008000800 */
[----:B------:R-:W-:Y:S02]  /*0e60*/  UISETP.GE.U32.AND UP0, UPT, UR8, 0x4, UPT ;  /* 0x000000040800788c */ /* 0x000fe4000bf06070 */
[----:B0-----:R-:W-:-:S04]  /*0e70*/  ULOP3.LUT UR5, UR4, 0x3, URZ, 0xc0, !UPT ;  /* 0x0000000304057892 */ /* 0x001fc8000f8ec0ff */
[----:B------:R-:W-:-:S03]  /*0e80*/  UISETP.NE.AND UP1, UPT, UR5, URZ, UPT ;  /* 0x000000ff0500728c */ /* 0x000fc6000bf25270 */
[----:B------:R-:W-:Y:S08]  /*0e90*/  BRA.U !UP0, `(.L_x_23) ;  /* 0x0000000108dc7547 */ /* 0x000ff0000b800000 */
[----:B------:R-:W-:-:S05]  /*0ea0*/  IMAD.WIDE.U32 R6, R11, 0x4, R4 ;  /* 0x000000040b067825 */ /* 0x000fca00078e0004 */
[----:B-1----:R-:W2:Y:S01]  /*0eb0*/  LDG.E R9, desc[UR10][R6.64] ;  /* 0x0000000a06097981 */ /* 0x002ea2000c1e1900 */
[----:B------:R-:W-:Y:S01]  /*0ec0*/  HFMA2 R10, -RZ, RZ, 0.96630859375, -0.0022525787353515625 ;  /* 0x3bbb989dff0a7431 */ /* 0x000fe200000001ff */
[----:B------:R-:W-:Y:S01]  /*0ed0*/  MOV R12, 0x437c0000 ;  /* 0x437c0000000c7802 */ /* 0x000fe20000000f00 */
[----:B--2--5:R-:W-:-:S04]  /*0ee0*/  FADD R13, R9, -R0 ;  /* 0x80000000090d7221 */ /* 0x024fc80000000000 */
[----:B------:R-:W-:-:S04]  /*0ef0*/  FFMA.SAT R9, R13, R10, 0.5 ;  /* 0x3f0000000d097423 */ /* 0x000fc8000000200a */
[----:B------:R-:W-:Y:S02]  /*0f00*/  FFMA.RM R14, R9, R12, 12582913 ;  /* 0x4b400001090e7423 */ /* 0x000fe4000000400c */
[----:B------:R-:W0:Y:S02]  /*0f10*/  LDC.64 R8, c[0x0][0x388] ;  /* 0x0000e200ff087b82 */ /* 0x000e240000000a00 */
[C---:B------:R-:W-:Y:S01]  /*0f20*/  FADD R16, R14.reuse, -12583039 ;  /* 0xcb40007f0e107421 */ /* 0x040fe20000000000 */
[----:B------:R-:W-:-:S03]  /*0f30*/  SHF.L.U32 R14, R14, 0x17, RZ ;  /* 0x000000170e0e7819 */ /* 0x000fc600000006ff */
[----:B------:R-:W-:-:S04]  /*0f40*/  FFMA R16, R13, 1.4426950216293334961, -R16 ;  /* 0x3fb8aa3b0d107823 */ /* 0x000fc80000000810 */
[----:B------:R-:W-:Y:S01]  /*0f50*/  FFMA R16, R13, 1.925963033500011079e-08, R16 ;  /* 0x32a570600d107823 */ /* 0x000fe20000000010 */
[----:B------:R-:W-:-:S03]  /*0f60*/  IADD3 R13, PT, PT, R2, R11, RZ ;  /* 0x0000000b020d7210 */ /* 0x000fc60007ffe0ff */
[----:B------:R-:W1:Y:S02]  /*0f70*/  MUFU.EX2 R15, R16 ;  /* 0x00000010000f7308 */ /* 0x000e640000000800 */
[----:B0-----:R-:W-:-:S04]  /*0f80*/  IMAD.WIDE R8, R13, 0x4, R8 ;  /* 0x000000040d087825 */ /* 0x001fc800078e0208 */
        /* <DEDUP_REMOVED lines=10> */
[----:B------:R-:W1:Y:S02]  /*1030*/  MUFU.EX2 R14, R14 ;  /* 0x0000000e000e7308 */ /* 0x000e640000000800 */
[----:B-1----:R-:W-:-:S05]  /*1040*/  FMUL R15, R15, R14 ;  /* 0x0000000e0f0f7220 */ /* 0x002fca0000400000 */
        /* <DEDUP_REMOVED lines=12> */
[----:B------:R1:W2:Y:S01]  /*1110*/  LDG.E R7, desc[UR10][R6.64+0xc] ;  /* 0x00000c0a06077981 */ /* 0x0002a2000c1e1900 */
[----:B------:R-:W-:Y:S01]  /*1120*/  IADD3 R11, PT, PT, R11, 0x4, RZ ;  /* 0x000000040b0b7810 */ /* 0x000fe20007ffe0ff */
[----:B-1----:R-:W-:-:S04]  /*1130*/  FADD R6, R3, R13 ;  /* 0x0000000d03067221 */ /* 0x002fc80000000000 */
[----:B------:R-:W-:-:S04]  /*1140*/  FADD R6, R6, R15 ;  /* 0x0000000f06067221 */ /* 0x000fc80000000000 */
[----:B------:R-:W-:Y:S01]  /*1150*/  FADD R6, R6, R19 ;  /* 0x0000001306067221 */ /* 0x000fe20000000000 */
        /* <DEDUP_REMOVED lines=8> */
[----:B-1----:R-:W-:-:S04]  /*11e0*/  FMUL R21, R21, R10 ;  /* 0x0000000a15157220 */ /* 0x002fc80000400000 */
[----:B------:R-:W-:Y:S01]  /*11f0*/  FADD R3, R6, R21 ;  /* 0x0000001506037221 */ /* 0x000fe20000000000 */
[----:B------:R0:W-:Y:S06]  /*1200*/  STG.E desc[UR10][R8.64+0xc], R21 ;  /* 0x00000c1508007986 */ /* 0x0001ec000c10190a */
.L_x_23:
[----:B------:R-:W-:Y:S05]  /*1210*/  BRA.U !UP1, `(.L_x_20) ;  /* 0x0000000109d87547 */ /* 0x000fea000b800000 */
[----:B------:R-:W-:Y:S02]  /*1220*/  UISETP.NE.AND UP0, UPT, UR5, 0x1, UPT ;  /* 0x000000010500788c */ /* 0x000fe4000bf05270 */
[----:B------:R-:W-:-:S04]  /*1230*/  ULOP3.LUT UR4, UR4, 0x1, URZ, 0xc0, !UPT ;  /* 0x0000000104047892 */ /* 0x000fc8000f8ec0ff */
[----:B------:R-:W-:-:S03]  /*1240*/  UISETP.NE.U32.AND UP1, UPT, UR4, 0x1, UPT ;  /* 0x000000010400788c */ /* 0x000fc6000bf25070 */
[----:B------:R-:W-:Y:S08]  /*1250*/  BRA.U !UP0, `(.L_x_24) ;  /* 0x00000001087c7547 */ /* 0x000ff0000b800000 */
[----:B------:R-:W-:-:S05]  /*1260*/  IMAD.WIDE.U32 R6, R11, 0x4, R4 ;  /* 0x000000040b067825 */ /* 0x000fca00078e0004 */
[----:B01----:R-:W2:Y:S01]  /*1270*/  LDG.E R9, desc[UR10][R6.64] ;  /* 0x0000000a06097981 */ /* 0x003ea2000c1e1900 */
[----:B------:R-:W-:Y:S01]  /*1280*/  HFMA2 R17, -RZ, RZ, 0.96630859375, -0.0022525787353515625 ;  /* 0x3bbb989dff117431 */ /* 0x000fe200000001ff */
[----:B------:R-:W-:Y:S02]  /*1290*/  MOV R19, 0x437c0000 ;  /* 0x437c000000137802 */ /* 0x000fe40000000f00 */
[----:B------:R-:W-:Y:S01]  /*12a0*/  IADD3 R15, PT, PT, R2, R11, RZ ;  /* 0x0000000b020f7210 */ /* 0x000fe20007ffe0ff */
[----:B--2--5:R-:W-:-:S04]  /*12b0*/  FADD R10, R9, -R0 ;  /* 0x80000000090a7221 */ /* 0x024fc80000000000 */
[----:B------:R-:W-:-:S04]  /*12c0*/  FFMA.SAT R8, R10, R17, 0.5 ;  /* 0x3f0000000a087423 */ /* 0x000fc80000002011 */
[----:B------:R-:W-:Y:S02]  /*12d0*/  FFMA.RM R12, R8, R19, 12582913 ;  /* 0x4b400001080c7423 */ /* 0x000fe40000004013 */
[----:B------:R-:W0:Y:S02]  /*12e0*/  LDC.64 R8, c[0x0][0x388] ;  /* 0x0000e200ff087b82 */ /* 0x000e240000000a00 */
[C---:B------:R-:W-:Y:S01]  /*12f0*/  FADD R13, R12.reuse, -12583039 ;  /* 0xcb40007f0c0d7421 */ /* 0x040fe20000000000 */
[----:B------:R-:W-:-:S03]  /*1300*/  SHF.L.U32 R12, R12, 0x17, RZ ;  /* 0x000000170c0c7819 */ /* 0x000fc600000006ff */
[----:B------:R-:W-:-:S04]  /*1310*/  FFMA R13, R10, 1.4426950216293334961, -R13 ;  /* 0x3fb8aa3b0a0d7823 */ /* 0x000fc8000000080d */
[----:B------:R-:W-:-:S06]  /*1320*/  FFMA R13, R10, 1.925963033500011079e-08, R13 ;  /* 0x32a570600a0d7823 */ /* 0x000fcc000000000d */
[----:B------:R-:W1:Y:S01]  /*1330*/  MUFU.EX2 R13, R13 ;  /* 0x0000000d000d7308 */ /* 0x000e620000000800 */
[----:B0-----:R-:W-:-:S04]  /*1340*/  IMAD.WIDE R8, R15, 0x4, R8 ;  /* 0x000000040f087825 */ /* 0x001fc800078e0208 */
[----:B-1----:R-:W-:-:S05]  /*1350*/  FMUL R12, R12, R13 ;  /* 0x0000000d0c0c7220 */ /* 0x002fca0000400000 */
[----:B------:R2:W-:Y:S04]  /*1360*/  STG.E desc[UR10][R8.64], R12 ;  /* 0x0000000c08007986 */ /* 0x0005e8000c10190a */
[----:B------:R-:W3:Y:S01]  /*1370*/  LDG.E R7, desc[UR10][R6.64+0x4] ;  /* 0x0000040a06077981 */ /* 0x000ee2000c1e1900 */
[----:B------:R-:W-:Y:S01]  /*1380*/  FADD R3, R3, R12 ;  /* 0x0000000c03037221 */ /* 0x000fe20000000000 */
[----:B------:R-:W-:Y:S01]  /*1390*/  IADD3 R11, PT, PT, R11, 0x2, RZ ;  /* 0x000000020b0b7810 */ /* 0x000fe20007ffe0ff */
[----:B---3--:R-:W-:-:S04]  /*13a0*/  FADD R10, R7, -R0 ;  /* 0x80000000070a7221 */ /* 0x008fc80000000000 */
[----:B------:R-:W-:-:S04]  /*13b0*/  FFMA.SAT R14, R10, R17, 0.5 ;  /* 0x3f0000000a0e7423 */ /* 0x000fc80000002011 */
[----:B------:R-:W-:-:S04]  /*13c0*/  FFMA.RM R14, R14, R19, 12582913 ;  /* 0x4b4000010e0e7423 */ /* 0x000fc80000004013 */
[C---:B------:R-:W-:Y:S01]  /*13d0*/  FADD R15, R14.reuse, -12583039 ;  /* 0xcb40007f0e0f7421 */ /* 0x040fe20000000000 */
[----:B------:R-:W-:-:S03]  /*13e0*/  SHF.L.U32 R14, R14, 0x17, RZ ;  /* 0x000000170e0e7819 */ /* 0x000fc600000006ff */
[----:B------:R-:W-:-:S04]  /*13f0*/  FFMA R15, R10, 1.4426950216293334961, -R15 ;  /* 0x3fb8aa3b0a0f7823 */ /* 0x000fc8000000080f */
[----:B------:R-:W-:-:S06]  /*1400*/  FFMA R15, R10, 1.925963033500011079e-08, R15 ;  /* 0x32a570600a0f7823 */ /* 0x000fcc000000000f */
[----:B------:R-:W0:Y:S02]  /*1410*/  MUFU.EX2 R15, R15 ;  /* 0x0000000f000f7308 */ /* 0x000e240000000800 */
[----:B0-----:R-:W-:-:S04]  /*1420*/  FMUL R14, R14, R15 ;  /* 0x0000000f0e0e7220 */ /* 0x001fc80000400000 */
[----:B------:R-:W-:Y:S01]  /*1430*/  FADD R3, R3, R14 ;  /* 0x0000000e03037221 */ /* 0x000fe20000000000 */
[----:B------:R2:W-:Y:S06]  /*1440*/  STG.E desc[UR10][R8.64+0x4], R14 ;  /* 0x0000040e08007986 */ /* 0x0005ec000c10190a */
.L_x_24:
[----:B------:R-:W-:Y:S05]  /*1450*/  BRA.U UP1, `(.L_x_20) ;  /* 0x0000000101487547 */ /* 0x000fea000b800000 */
[----:B------:R-:W-:-:S06]  /*1460*/  IMAD.WIDE.U32 R4, R11, 0x4, R4 ;  /* 0x000000040b047825 */ /* 0x000fcc00078e0004 */
[----:B------:R-:W3:Y:S01]  /*1470*/  LDG.E R5, desc[UR10][R4.64] ;  /* 0x0000000a04057981 */ /* 0x000ee2000c1e1900 */
[----:B------:R-:W-:Y:S01]  /*1480*/  HFMA2 R7, -RZ, RZ, 0.96630859375, -0.0022525787353515625 ;  /* 0x3bbb989dff077431 */ /* 0x000fe200000001ff */
[----:B012---:R-:W-:Y:S01]  /*1490*/  MOV R9, 0x437c0000 ;  /* 0x437c000000097802 */ /* 0x007fe20000000f00 */
[----:B---3-5:R-:W-:Y:S01]  /*14a0*/  FADD R0, R5, -R0 ;  /* 0x8000000005007221 */ /* 0x028fe20000000000 */
[----:B------:R-:W-:-:S03]  /*14b0*/  IADD3 R5, PT, PT, R2, R11, RZ ;  /* 0x0000000b02057210 */ /* 0x000fc60007ffe0ff */
        /* <DEDUP_REMOVED lines=9> */
[----:B-1----:R-:W-:-:S04]  /*1550*/  FMUL R8, R8, R9 ;  /* 0x0000000908087220 */ /* 0x002fc80000400000 */
[----:B------:R-:W-:Y:S01]  /*1560*/  FADD R3, R3, R8 ;  /* 0x0000000803037221 */ /* 0x000fe20000000000 */
[----:B------:R3:W-:Y:S06]  /*1570*/  STG.E desc[UR10][R4.64], R8 ;  /* 0x0000000804007986 */ /* 0x0007ec000c10190a */
.L_x_20:
[----:B-----5:R-:W4:Y:S02]  /*1580*/  LDC R0, c[0x0][0x394] ;  /* 0x0000e500ff007b82 */ /* 0x020f240000000800 */
[----:B----4-:R-:W-:-:S13]  /*1590*/  ISETP.GE.AND P0, PT, R0, 0x1, PT ;  /* 0x000000010000780c */ /* 0x010fda0003f06270 */
[----:B------:R-:W-:Y:S05]  /*15a0*/  @!P0 EXIT ;  /* 0x000000000000894d */ /* 0x000fea0003800000 */
[C---:B------:R-:W-:Y:S01]  /*15b0*/  ISETP.GE.U32.AND P0, PT, R0.reuse, 0x10, PT ;  /* 0x000000100000780c */ /* 0x040fe20003f06070 */
[----:B------:R-:W-:Y:S01]  /*15c0*/  HFMA2 R7, -RZ, RZ, 0, 0 ;  /* 0x00000000ff077431 */ /* 0x000fe200000001ff */
[----:B------:R-:W-:-:S11]  /*15d0*/  LOP3.LUT R11, R0, 0xf, RZ, 0xc0, !PT ;  /* 0x0000000f000b7812 */ /* 0x000fd600078ec0ff */
[----:B------:R-:W-:Y:S05]  /*15e0*/  @!P0 BRA `(.L_x_25) ;  /* 0x0000001000348947 */ /* 0x000fea0003800000 */
[----:B------:R-:W4:Y:S01]  /*15f0*/  LDCU.64 UR4, c[0x0][0x388] ;  /* 0x00007100ff0477ac */ /* 0x000f220008000a00 */
[----:B------:R-:W-:Y:S02]  /*1600*/  LOP3.LUT R7, R0, 0x7ffffff0, RZ, 0xc0, !PT ;  /* 0x7ffffff000077812 */ /* 0x000fe400078ec0ff */
[----:B------:R-:W-:Y:S02]  /*1610*/  MOV R6, R2 ;  /* 0x0000000200067202 */ /* 0x000fe40000000f00 */
[----:B0123--:R-:W-:Y:S01]  /*1620*/  IADD3 R8, PT, PT, -R7, RZ, RZ ;  /* 0x000000ff07087210 */ /* 0x00ffe20007ffe1ff */
[----:B----4-:R-:W-:-:S04]  /*1630*/  UIADD3 UR4, UP0, UPT, UR4, 0x20, URZ ;  /* 0x0000002004047890 */ /* 0x010fc8000ff1e0ff */
[----:B------:R-:W-:-:S12]  /*1640*/  UIADD3.X UR5, UPT, UPT, URZ, UR5, URZ, UP0, !UPT ;  /* 0x00000005ff057290 */ /* 0x000fd800087fe4ff */
.L_x_58:
[----:B----4-:R-:W-:Y:S02]  /*1650*/  MOV R4, UR4 ;  /* 0x0000000400047c02 */ /* 0x010fe40008000f00 */
[----:B------:R-:W-:-:S03]  /*1660*/  MOV R5, UR5 ;  /* 0x0000000500057c02 */ /* 0x000fc60008000f00 */
[----:B------:R-:W-:-:S05]  /*1670*/  IMAD.WIDE R4, R6, 0x4, R4 ;  /* 0x0000000406047825 */ /* 0x000fca00078e0204 */
[----:B------:R-:W2:Y:S01]  /*1680*/  LDG.E R0, desc[UR10][R4.64+-0x20] ;  /* 0xffffe00a04007981 */ /* 0x000ea2000c1e1900 */
[----:B------:R-:W0:Y:S01]  /*1690*/  MUFU.RCP R10, R3 ;  /* 0x00000003000a7308 */ /* 0x000e220000001000 */
[----:B------:R-:W-:Y:S01]  /*16a0*/  IADD3 R8, PT, PT, R8, 0x10, RZ ;  /* 0x0000001008087810 */ /* 0x000fe20007ffe0ff */
[----:B------:R-:W-:Y:S03]  /*16b0*/  BSSY.RECONVERGENT B2, `(.L_x_26) ;  /* 0x000000c000027945 */ /* 0x000fe60003800200 */
[----:B------:R-:W-:Y:S01]  /*16c0*/  ISETP.NE.AND P2, PT, R8, RZ, PT ;  /* 0x000000ff0800720c */ /* 0x000fe20003f45270 */
[----:B0-----:R-:W-:-:S04]  /*16d0*/  FFMA R9, R10, -R3, 1 ;  /* 0x3f8000000a097423 */ /* 0x001fc80000000803 */
[----:B------:R-:W-:Y:S01]  /*16e0*/  FFMA R9, R10, R9, R10 ;  /* 0x000000090a097223 */ /* 0x000fe2000000000a */
[----:B--2---:R-:W0:Y:S03]  /*16f0*/  FCHK P0, R0, R3 ;  /* 0x0000000300007302 */ /* 0x004e260000000000 */
[----:B------:R-:W-:-:S04]  /*1700*/  FFMA R10, R0, R9, RZ ;  /* 0x00000009000a7223 */ /* 0x000fc800000000ff */
[----:B------:R-:W-:-:S04]  /*1710*/  FFMA R12, R10, -R3, R0 ;  /* 0x800000030a0c7223 */ /* 0x000fc80000000000 */
[----:B------:R-:W-:Y:S01]  /*1720*/  FFMA R9, R9, R12, R10 ;  /* 0x0000000c09097223 */ /* 0x000fe2000000000a */
[----:B0-----:R-:W-:Y:S06]  /*1730*/  @!P0 BRA `(.L_x_27) ;  /* 0x00000000000c8947 */ /* 0x001fec0003800000 */
[----:B------:R-:W-:-:S07]  /*1740*/  MOV R12, 0x1760 ;  /* 0x00001760000c7802 */ /* 0x000fce0000000f00 */
[----:B------:R-:W-:Y:S05]  /*1750*/  CALL.REL.NOINC `($__internal_1_$__cuda_sm3x_div_rn_noftz_f32_slowpath) ;  /* 0x0000001c00947944 */ /* 0x000fea0003c00000 */
[----:B------:R-:W-:-:S07]  /*1760*/  MOV R9, R0 ;  /* 0x0000000000097202 */ /* 0x000fce0000000f00 */
.L_x_27:
[----:B------:R-:W-:Y:S05]  /*1770*/  BSYNC.RECONVERGENT B2 ;  /* 0x0000000000027941 */ /* 0x000fea0003800200 */
.L_x_26:
[----:B------:R-:W2:Y:S01]  /*1780*/  LDG.E R15, desc[UR10][R4.64+-0x1c] ;  /* 0xffffe40a040f7981 */ /* 0x000ea2000c1e1900 */
[----:B------:R-:W0:Y:S01]  /*1790*/  MUFU.RCP R0, R3 ;  /* 0x0000000300007308 */ /* 0x000e220000001000 */
[----:B------:R-:W-:Y:S01]  /*17a0*/  FMNMX R9, R9, 1.0000000116860974231e-07, !PT ;  /* 0x33d6bf9509097809 */ /* 0x000fe20007800000 */
[----:B------:R-:W-:Y:S04]  /*17b0*/  BSSY.RECONVERGENT B2, `(.L_x_28) ;  /* 0x000000c000027945 */ /* 0x000fe80003800200 */
[----:B------:R1:W-:Y:S01]  /*17c0*/  STG.E desc[UR10][R4.64+-0x20], R9 ;  /* 0xffffe00904007986 */ /* 0x0003e2000c10190a */
[----:B0-----:R-:W-:-:S04]  /*17d0*/  FFMA R13, R0, -R3, 1 ;  /* 0x3f800000000d7423 */ /* 0x001fc80000000803 */
[----:B------:R-:W-:Y:S01]  /*17e0*/  FFMA R0, R0, R13, R0 ;  /* 0x0000000d00007223 */ /* 0x000fe20000000000 */
[----:B--2---:R-:W0:Y:S03]  /*17f0*/  FCHK P0, R15, R3 ;  /* 0x000000030f007302 */ /* 0x004e260000000000 */
[----:B------:R-:W-:-:S04]  /*1800*/  FFMA R10, R0, R15, RZ ;  /* 0x0000000f000a7223 */ /* 0x000fc800000000ff */
[----:B------:R-:W-:-:S04]  /*1810*/  FFMA R13, R10, -R3, R15 ;  /* 0x800000030a0d7223 */ /* 0x000fc8000000000f */
[----:B------:R-:W-:Y:S01]  /*1820*/  FFMA R0, R0, R13, R10 ;  /* 0x0000000d00007223 */ /* 0x000fe2000000000a */
[----:B01----:R-:W-:Y:S06]  /*1830*/  @!P0 BRA `(.L_x_29) ;  /* 0x00000000000c8947 */ /* 0x003fec0003800000 */
[----:B------:R-:W-:Y:S02]  /*1840*/  MOV R0, R15 ;  /* 0x0000000f00007202 */ /* 0x000fe40000000f00 */
[----:B------:R-:W-:-:S07]  /*1850*/  MOV R12, 0x1870 ;  /* 0x00001870000c7802 */ /* 0x000fce0000000f00 */
[----:B------:R-:W-:Y:S05]  /*1860*/  CALL.REL.NOINC `($__internal_1_$__cuda_sm3x_div_rn_noftz_f32_slowpath) ;  /* 0x0000001c00507944 */ /* 0x000fea0003c00000 */
.L_x_29:
[----:B------:R-:W-:Y:S05]  /*1870*/  BSYNC.RECONVERGENT B2 ;  /* 0x0000000000027941 */ /* 0x000fea0003800200 */
.L_x_28:
        /* <DEDUP_REMOVED lines=15> */
.L_x_31:
[----:B------:R-:W-:Y:S05]  /*1970*/  BSYNC.RECONVERGENT B2 ;  /* 0x0000000000027941 */ /* 0x000fea0003800200 */
.L_x_30:
        /* <DEDUP_REMOVED lines=15> */
.L_x_33:
[----:B------:R-:W-:Y:S05]  /*1a70*/  BSYNC.RECONVERGENT B2 ;  /* 0x0000000000027941 */ /* 0x000fea0003800200 */
.L_x_32:
        /* <DEDUP_REMOVED lines=15> */
.L_x_35:
[----:B------:R-:W-:Y:S05]  /*1b70*/  BSYNC.RECONVERGENT B2 ;  /* 0x0000000000027941 */ /* 0x000fea0003800200 */
.L_x_34:
        /* <DEDUP_REMOVED lines=15> */
.L_x_37:
[----:B------:R-:W-:Y:S05]  /*1c70*/  BSYNC.RECONVERGENT B2 ;  /* 0x0000000000027941 */ /* 0x000fea0003800200 */
.L_x_36:
        /* <DEDUP_REMOVED lines=15> */
.L_x_39:
[----:B------:R-:W-:Y:S05]  /*1d70*/  BSYNC.RECONVERGENT B2 ;  /* 0x0000000000027941 */ /* 0x000fea0003800200 */
.L_x_38:
        /* <DEDUP_REMOVED lines=15> */
.L_x_41:
[----:B------:R-:W-:Y:S05]  /*1e70*/  BSYNC.RECONVERGENT B2 ;  /* 0x0000000000027941 */ /* 0x000fea0003800200 */
.L_x_40:
        /* <DEDUP_REMOVED lines=15> */
.L_x_43:
[----:B------:R-:W-:Y:S05]  /*1f70*/  BSYNC.RECONVERGENT B2 ;  /* 0x0000000000027941 */ /* 0x000fea0003800200 */
.L_x_42:
        /* <DEDUP_REMOVED lines=15> */
.L_x_45:
[----:B------:R-:W-:Y:S05]  /*2070*/  BSYNC.RECONVERGENT B2 ;  /* 0x0000000000027941 */ /* 0x000fea0003800200 */
.L_x_44:
        /* <DEDUP_REMOVED lines=15> */
.L_x_47:
[----:B------:R-:W-:Y:S05]  /*2170*/  BSYNC.RECONVERGENT B2 ;  /* 0x0000000000027941 */ /* 0x000fea0003800200 */
.L_x_46:
        /* <DEDUP_REMOVED lines=15> */
.L_x_49:
[----:B------:R-:W-:Y:S05]  /*2270*/  BSYNC.RECONVERGENT B2 ;  /* 0x0000000000027941 */ /* 0x000fea0003800200 */
.L_x_48:
        /* <DEDUP_REMOVED lines=15> */
.L_x_51:
[----:B------:R-:W-:Y:S05]  /*2370*/  BSYNC.RECONVERGENT B2 ;  /* 0x0000000000027941 */ /* 0x000fea0003800200 */
.L_x_50:
        /* <DEDUP_REMOVED lines=15> */
.L_x_53:
[----:B------:R-:W-:Y:S05]  /*2470*/  BSYNC.RECONVERGENT B2 ;  /* 0x0000000000027941 */ /* 0x000fea0003800200 */
.L_x_52:
        /* <DEDUP_REMOVED lines=15> */
.L_x_55:
[----:B------:R-:W-:Y:S05]  /*2570*/  BSYNC.RECONVERGENT B2 ;  /* 0x0000000000027941 */ /* 0x000fea0003800200 */
.L_x_54:
        /* <DEDUP_REMOVED lines=15> */
.L_x_57:
[----:B------:R-:W-:Y:S05]  /*2670*/  BSYNC.RECONVERGENT B2 ;  /* 0x0000000000027941 */ /* 0x000fea0003800200 */
.L_x_56:
[----:B------:R-:W-:Y:S02]  /*2680*/  FMNMX R9, R0, 1.0000000116860974231e-07, !PT ;  /* 0x33d6bf9500097809 */ /* 0x000fe40007800000 */
[----:B------:R-:W-:-:S03]  /*2690*/  IADD3 R6, PT, PT, R6, 0x10, RZ ;  /* 0x0000001006067810 */ /* 0x000fc60007ffe0ff */
[----:B------:R4:W-:Y:S01]  /*26a0*/  STG.E desc[UR10][R4.64+0x1c], R9 ;  /* 0x00001c0904007986 */ /* 0x0009e2000c10190a */
[----:B------:R-:W-:Y:S05]  /*26b0*/  @P2 BRA `(.L_x_58) ;  /* 0xffffffec00e42947 */ /* 0x000fea000383ffff */
.L_x_25:
[----:B------:R-:W-:-:S13]  /*26c0*/  ISETP.NE.AND P0, PT, R11, RZ, PT ;  /* 0x000000ff0b00720c */ /* 0x000fda0003f05270 */
[----:B------:R-:W-:Y:S05]  /*26d0*/  @!P0 EXIT ;  /* 0x000000000000894d */ /* 0x000fea0003800000 */
[----:B------:R-:W5:Y:S01]  /*26e0*/  LDCU UR4, c[0x0][0x394] ;  /* 0x00007280ff0477ac */ /* 0x000f620008000800 */
[----:B------:R-:W-:Y:S01]  /*26f0*/  ISETP.GE.U32.AND P0, PT, R11, 0x8, PT ;  /* 0x000000080b00780c */ /* 0x000fe20003f06070 */
[----:B-----5:R-:W-:-:S12]  /*2700*/  ULOP3.LUT UR4, UR4, 0x7, URZ, 0xc0, !UPT ;  /* 0x0000000704047892 */ /* 0x020fd8000f8ec0ff */
[----:B------:R-:W-:Y:S05]  /*2710*/  @!P0 BRA `(.L_x_59) ;  /* 0x0000000800108947 */ /* 0x000fea0003800000 */
[----:B---34-:R-:W3:Y:S01]  /*2720*/  LDC.64 R4, c[0x0][0x388] ;  /* 0x0000e200ff047b82 */ /* 0x018ee20000000a00 */
[----:B012---:R-:W-:-:S05]  /*2730*/  IADD3 R9, PT, PT, R2, R7, RZ ;  /* 0x0000000702097210 */ /* 0x007fca0007ffe0ff */
[----:B---3--:R-:W-:-:S05]  /*2740*/  IMAD.WIDE R4, R9, 0x4, R4 ;  /* 0x0000000409047825 */ /* 0x008fca00078e0204 */
[----:B------:R-:W2:Y:S01]  /*2750*/  LDG.E R11, desc[UR10][R4.64] ;  /* 0x0000000a040b7981 */ /* 0x000ea2000c1e1900 */
[----:B------:R-:W0:Y:S01]  /*2760*/  MUFU.RCP R0, R3 ;  /* 0x0000000300007308 */ /* 0x000e220000001000 */
[----:B------:R-:W-:Y:S01]  /*2770*/  BSSY.RECONVERGENT B2, `(.L_x_60) ;  /* 0x000000b000027945 */ /* 0x000fe20003800200 */
[----:B0-----:R-:W-:-:S04]  /*2780*/  FFMA R9, R0, -R3, 1 ;  /* 0x3f80000000097423 */ /* 0x001fc80000000803 */
[----:B------:R-:W-:Y:S02]  /*2790*/  FFMA R0, R0, R9, R0 ;  /* 0x0000000900007223 */ /* 0x000fe40000000000 */
[----:B--2---:R-:W0:Y:S02]  /*27a0*/  FCHK P0, R11, R3 ;  /* 0x000000030b007302 */ /* 0x004e240000000000 */
[----:B------:R-:W-:-:S04]  /*27b0*/  FFMA R6, R0, R11, RZ ;  /* 0x0000000b00067223 */ /* 0x000fc800000000ff */
[----:B------:R-:W-:-:S04]  /*27c0*/  FFMA R9, R6, -R3, R11 ;  /* 0x8000000306097223 */ /* 0x000fc8000000000b */
[----:B------:R-:W-:Y:S01]  /*27d0*/  FFMA R0, R0, R9, R6 ;  /* 0x0000000900007223 */ /* 0x000fe20000000006 */
[----:B0-----:R-:W-:Y:S06]  /*27e0*/  @!P0 BRA `(.L_x_61) ;  /* 0x00000000000c8947 */ /* 0x001fec0003800000 */
[----:B------:R-:W-:Y:S02]  /*27f0*/  MOV R0, R11 ;  /* 0x0000000b00007202 */ /* 0x000fe40000000f00 */
[----:B------:R-:W-:-:S07]  /*2800*/  MOV R12, 0x2820 ;  /* 0x00002820000c7802 */ /* 0x000fce0000000f00 */
[----:B------:R-:W-:Y:S05]  /*2810*/  CALL.REL.NOINC `($__internal_1_$__cuda_sm3x_div_rn_noftz_f32_slowpath) ;  /* 0x0000000c00647944 */ /* 0x000fea0003c00000 */
.L_x_61:
[----:B------:R-:W-:Y:S05]  /*2820*/  BSYNC.RECONVERGENT B2 ;  /* 0x0000000000027941 */ /* 0x000fea0003800200 */
.L_x_60:
        /* <DEDUP_REMOVED lines=15> */
.L_x_63:
[----:B------:R-:W-:Y:S05]  /*2920*/  BSYNC.RECONVERGENT B2 ;  /* 0x0000000000027941 */ /* 0x000fea0003800200 */
.L_x_62:
        /* <DEDUP_REMOVED lines=15> */
.L_x_65:
[----:B------:R-:W-:Y:S05]  /*2a20*/  BSYNC.RECONVERGENT B2 ;  /* 0x0000000000027941 */ /* 0x000fea0003800200 */
.L_x_64:
        /* <DEDUP_REMOVED lines=15> */
.L_x_67:
[----:B------:R-:W-:Y:S05]  /*2b20*/  BSYNC.RECONVERGENT B2 ;  /* 0x0000000000027941 */ /* 0x000fea0003800200 */
.L_x_66:
        /* <DEDUP_REMOVED lines=15> */
.L_x_69:
[----:B------:R-:W-:Y:S05]  /*2c20*/  BSYNC.RECONVERGENT B2 ;  /* 0x0000000000027941 */ /* 0x000fea0003800200 */
.L_x_68:
        /* <DEDUP_REMOVED lines=15> */
.L_x_71:
[----:B------:R-:W-:Y:S05]  /*2d20*/  BSYNC.RECONVERGENT B2 ;  /* 0x0000000000027941 */ /* 0x000fea0003800200 */
.L_x_70:
        /* <DEDUP_REMOVED lines=15> */
.L_x_73:
[----:B------:R-:W-:Y:S05]  /*2e20*/  BSYNC.RECONVERGENT B2 ;  /* 0x0000000000027941 */ /* 0x000fea0003800200 */
.L_x_72:
        /* <DEDUP_REMOVED lines=15> */
.L_x_75:
[----:B------:R-:W-:Y:S05]  /*2f20*/  BSYNC.RECONVERGENT B2 ;  /* 0x0000000000027941 */ /* 0x000fea0003800200 */
.L_x_74:
[----:B------:R-:W-:Y:S02]  /*2f30*/  FMNMX R9, R0, 1.0000000116860974231e-07, !PT ;  /* 0x33d6bf9500097809 */ /* 0x000fe40007800000 */
[----:B------:R-:W-:-:S03]  /*2f40*/  IADD3 R7, PT, PT, R7, 0x8, RZ ;  /* 0x0000000807077810 */ /* 0x000fc60007ffe0ff */
[----:B------:R0:W-:Y:S04]  /*2f50*/  STG.E desc[UR10][R4.64+0x1c], R9 ;  /* 0x00001c0904007986 */ /* 0x0001e8000c10190a */
.L_x_59:
[----:B------:R-:W-:-:S13]  /*2f60*/  ISETP.NE.AND P0, PT, RZ, UR4, PT ;  /* 0x00000004ff007c0c */ /* 0x000fda000bf05270 */
[----:B------:R-:W-:Y:S05]  /*2f70*/  @!P0 EXIT ;  /* 0x000000000000894d */ /* 0x000fea0003800000 */
[----:B------:R-:W5:Y:S01]  /*2f80*/  LDCU UR5, c[0x0][0x394] ;  /* 0x00007280ff0577ac */ /* 0x000f620008000800 */
[----:B------:R-:W-:Y:S02]  /*2f90*/  UISETP.GE.U32.AND UP0, UPT, UR4, 0x4, UPT ;  /* 0x000000040400788c */ /* 0x000fe4000bf06070 */
[----:B-----5:R-:W-:-:S07]  /*2fa0*/  ULOP3.LUT UR5, UR5, 0x3, URZ, 0xc0, !UPT ;  /* 0x0000000305057892 */ /* 0x020fce000f8ec0ff */
[----:B------:R-:W-:Y:S05]  /*2fb0*/  BRA.U !UP0, `(.L_x_76) ;  /* 0x0000000508107547 */ /* 0x000fea000b800000 */
[----:B0--34-:R-:W0:Y:S01]  /*2fc0*/  LDC.64 R4, c[0x0][0x388] ;  /* 0x0000e200ff047b82 */ /* 0x019e220000000a00 */
[----:B-12---:R-:W-:-:S05]  /*2fd0*/  IADD3 R9, PT, PT, R2, R7, RZ ;  /* 0x0000000702097210 */ /* 0x006fca0007ffe0ff */
[----:B0-----:R-:W-:-:S05]  /*2fe0*/  IMAD.WIDE R4, R9, 0x4, R4 ;  /* 0x0000000409047825 */ /* 0x001fca00078e0204 */
        /* <DEDUP_REMOVED lines=13> */
.L_x_78:
[----:B------:R-:W-:Y:S05]  /*30c0*/  BSYNC.RECONVERGENT B2 ;  /* 0x0000000000027941 */ /* 0x000fea0003800200 */
.L_x_77:
        /* <DEDUP_REMOVED lines=15> */
.L_x_80:
[----:B------:R-:W-:Y:S05]  /*31c0*/  BSYNC.RECONVERGENT B2 ;  /* 0x0000000000027941 */ /* 0x000fea0003800200 */
.L_x_79:
        /* <DEDUP_REMOVED lines=15> */
.L_x_82:
[----:B------:R-:W-:Y:S05]  /*32c0*/  BSYNC.RECONVERGENT B2 ;  /* 0x0000000000027941 */ /* 0x000fea0003800200 */
.L_x_81:
        /* <DEDUP_REMOVED lines=15> */
.L_x_84:
[----:B------:R-:W-:Y:S05]  /*33c0*/  BSYNC.RECONVERGENT B2 ;  /* 0x0000000000027941 */ /* 0x000fea0003800200 */
.L_x_83:
[----:B------:R-:W-:Y:S02]  /*33d0*/  FMNMX R9, R0, 1.0000000116860974231e-07, !PT ;  /* 0x33d6bf9500097809 */ /* 0x000fe40007800000 */
[----:B------:R-:W-:-:S03]  /*33e0*/  IADD3 R7, PT, PT, R7, 0x4, RZ ;  /* 0x0000000407077810 */ /* 0x000fc60007ffe0ff */
[----:B------:R0:W-:Y:S04]  /*33f0*/  STG.E desc[UR10][R4.64+0xc], R9 ;  /* 0x00000c0904007986 */ /* 0x0001e8000c10190a */
.L_x_76:
[----:B------:R-:W-:-:S13]  /*3400*/  ISETP.NE.AND P0, PT, RZ, UR5, PT ;  /* 0x00000005ff007c0c */ /* 0x000fda000bf05270 */
[----:B------:R-:W-:Y:S05]  /*3410*/  @!P0 EXIT ;  /* 0x000000000000894d */ /* 0x000fea0003800000 */
[----:B0--34-:R-:W0:Y:S01]  /*3420*/  LDC.64 R4, c[0x0][0x388] ;  /* 0x0000e200ff047b82 */ /* 0x019e220000000a00 */
[----:B------:R-:W-:Y:S01]  /*3430*/  IADD3 R11, PT, PT, R2, R7, RZ ;  /* 0x00000007020b7210 */ /* 0x000fe20007ffe0ff */
[----:B------:R-:W-:-:S12]  /*3440*/  UIADD3 UR4, UPT, UPT, -UR5, URZ, URZ ;  /* 0x000000ff05047290 */ /* 0x000fd8000fffe1ff */
.L_x_87:
[----:B0--3--:R-:W-:-:S05]  /*3450*/  IMAD.WIDE R6, R11, 0x4, R4 ;  /* 0x000000040b067825 */ /* 0x009fca00078e0204 */
[----:B-1----:R-:W3:Y:S01]  /*3460*/  LDG.E R13, desc[UR10][R6.64] ;  /* 0x0000000a060d7981 */ /* 0x002ee2000c1e1900 */
[----:B------:R-:W2:Y:S01]  /*3470*/  MUFU.RCP R0, R3 ;  /* 0x0000000300007308 */ /* 0x000ea20000001000 */
[----:B------:R-:W-:Y:S01]  /*3480*/  UIADD3 UR4, UPT, UPT, UR4, 0x1, URZ ;  /* 0x0000000104047890 */ /* 0x000fe2000fffe0ff */
[----:B------:R-:W-:Y:S03]  /*3490*/  BSSY.RECONVERGENT B2, `(.L_x_85) ;  /* 0x000000c000027945 */ /* 0x000fe60003800200 */
[----:B------:R-:W-:Y:S01]  /*34a0*/  UISETP.NE.AND UP0, UPT, UR4, URZ, UPT ;  /* 0x000000ff0400728c */ /* 0x000fe2000bf05270 */
[----:B--2---:R-:W-:-:S04]  /*34b0*/  FFMA R9, R0, -R3, 1 ;  /* 0x3f80000000097423 */ /* 0x004fc80000000803 */
[----:B------:R-:W-:Y:S01]  /*34c0*/  FFMA R0, R0, R9, R0 ;  /* 0x0000000900007223 */ /* 0x000fe20000000000 */
[----:B---3--:R-:W0:Y:S03]  /*34d0*/  FCHK P0, R13, R3 ;  /* 0x000000030d007302 */ /* 0x008e260000000000 */
[----:B------:R-:W-:-:S04]  /*34e0*/  FFMA R2, R0, R13, RZ ;  /* 0x0000000d00027223 */ /* 0x000fc800000000ff */
[----:B------:R-:W-:-:S04]  /*34f0*/  FFMA R9, R2, -R3, R13 ;  /* 0x8000000302097223 */ /* 0x000fc8000000000d */
[----:B------:R-:W-:Y:S01]  /*3500*/  FFMA R0, R0, R9, R2 ;  /* 0x0000000900007223 */ /* 0x000fe20000000002 */
[----:B0-----:R-:W-:Y:S06]  /*3510*/  @!P0 BRA `(.L_x_86) ;  /* 0x00000000000c8947 */ /* 0x001fec0003800000 */
[----:B------:R-:W-:Y:S02]  /*3520*/  MOV R0, R13 ;  /* 0x0000000d00007202 */ /* 0x000fe40000000f00 */
[----:B------:R-:W-:-:S07]  /*3530*/  MOV R12, 0x3550 ;  /* 0x00003550000c7802 */ /* 0x000fce0000000f00 */
[----:B------:R-:W-:Y:S05]  /*3540*/  CALL.REL.NOINC `($__internal_1_$__cuda_sm3x_div_rn_noftz_f32_slowpath) ;  /* 0x0000000000187944 */ /* 0x000fea0003c00000 */
.L_x_86:
[----:B------:R-:W-:Y:S05]  /*3550*/  BSYNC.RECONVERGENT B2 ;  /* 0x0000000000027941 */ /* 0x000fea0003800200 */
.L_x_85:
[----:B------:R-:W-:Y:S02]  /*3560*/  FMNMX R9, R0, 1.0000000116860974231e-07, !PT ;  /* 0x33d6bf9500097809 */ /* 0x000fe40007800000 */
[----:B------:R-:W-:-:S03]  /*3570*/  IADD3 R11, PT, PT, R11, 0x1, RZ ;  /* 0x000000010b0b7810 */ /* 0x000fc60007ffe0ff */
[----:B------:R3:W-:Y:S01]  /*3580*/  STG.E desc[UR10][R6.64], R9 ;  /* 0x0000000906007986 */ /* 0x0007e2000c10190a */
[----:B------:R-:W-:Y:S05]  /*3590*/  BRA.U UP0, `(.L_x_87) ;  /* 0xfffffffd00ac7547 */ /* 0x000fea000b83ffff */
[----:B------:R-:W-:Y:S05]  /*35a0*/  EXIT ;  /* 0x000000000000794d */ /* 0x000fea0003800000 */
        .weak           $__internal_1_$__cuda_sm3x_div_rn_noftz_f32_slowpath
        .type           $__internal_1_$__cuda_sm3x_div_rn_noftz_f32_slowpath,@function
        .size           $__internal_1_$__cuda_sm3x_div_rn_noftz_f32_slowpath,(.L_x_157 - $__internal_1_$__cuda_sm3x_div_rn_noftz_f32_slowpath)
$__internal_1_$__cuda_sm3x_div_rn_noftz_f32_slowpath:
[----:B------:R-:W-:Y:S01]  /*35b0*/  SHF.R.U32.HI R10, RZ, 0x17, R3 ;  /* 0x00000017ff0a7819 */ /* 0x000fe20000011603 */
[----:B------:R-:W-:Y:S01]  /*35c0*/  BSSY.RECONVERGENT B0, `(.L_x_88) ;  /* 0x0000063000007945 */ /* 0x000fe20003800200 */
[----:B------:R-:W-:Y:S02]  /*35d0*/  SHF.R.U32.HI R13, RZ, 0x17, R0 ;  /* 0x00000017ff0d7819 */ /* 0x000fe40000011600 */
[----:B------:R-:W-:Y:S02]  /*35e0*/  LOP3.LUT R10, R10, 0xff, RZ, 0xc0, !PT ;  /* 0x000000ff0a0a7812 */ /* 0x000fe400078ec0ff */
[----:B------:R-:W-:Y:S02]  /*35f0*/  LOP3.LUT R13, R13, 0xff, RZ, 0xc0, !PT ;  /* 0x000000ff0d0d7812 */ /* 0x000fe400078ec0ff */
[----:B------:R-:W-:Y:S02]  /*3600*/  IADD3 R16, PT, PT, R10, -0x1, RZ ;  /* 0xffffffff0a107810 */ /* 0x000fe40007ffe0ff */
[----:B------:R-:W-:-:S02]  /*3610*/  IADD3 R14, PT, PT, R13, -0x1, RZ ;  /* 0xffffffff0d0e7810 */ /* 0x000fc40007ffe0ff */
[----:B------:R-:W-:Y:S02]  /*3620*/  ISETP.GT.U32.AND P0, PT, R16, 0xfd, PT ;  /* 0x000000fd1000780c */ /* 0x000fe40003f04070 */
[----:B------:R-:W-:Y:S02]  /*3630*/  MOV R15, R3 ;  /* 0x00000003000f7202 */ /* 0x000fe40000000f00 */
[----:B------:R-:W-:-:S13]  /*3640*/  ISETP.GT.U32.OR P0, PT, R14, 0xfd, P0 ;  /* 0x000000fd0e00780c */ /* 0x000fda0000704470 */
[----:B------:R-:W-:Y:S01]  /*3650*/  @!P0 MOV R9, RZ ;  /* 0x000000ff00098202 */ /* 0x000fe20000000f00 */
        /* <DEDUP_REMOVED lines=19> */
[----:B------:R-:W-:Y:S01]  /*3790*/  @P0 MOV R9, RZ ;  /* 0x000000ff00090202 */ /* 0x000fe20000000f00 */
[----:B------:R-:W-:Y:S01]  /*37a0*/  @!P0 FFMA R0, R0, 1.84467440737095516160e+19, RZ ;  /* 0x5f80000000008823 */ /* 0x000fe200000000ff */
[----:B------:R-:W-:Y:S01]  /*37b0*/  @!P0 MOV R9, 0xffffffc0 ;  /* 0xffffffc000098802 */ /* 0x000fe20000000f00 */
[----:B------:R-:W-:-:S03]  /*37c0*/  @!P1 FFMA R15, R3, 1.84467440737095516160e+19, RZ ;  /* 0x5f800000030f9823 */ /* 0x000fc600000000ff */
[----:B------:R-:W-:-:S07]  /*37d0*/  @!P1 IADD3 R9, PT, PT, R9, 0x40, RZ ;  /* 0x0000004009099810 */ /* 0x000fce0007ffe0ff */
.L_x_89:
[----:B------:R-:W-:Y:S01]  /*37e0*/  LEA R14, R10, 0xc0800000, 0x17 ;  /* 0xc08000000a0e7811 */ /* 0x000fe200078eb8ff */
[----:B------:R-:W-:Y:S01]  /*37f0*/  BSSY.RECONVERGENT B1, `(.L_x_94) ;  /* 0x0000036000017945 */ /* 0x000fe20003800200 */
[----:B------:R-:W-:Y:S02]  /*3800*/  IADD3 R13, PT, PT, R13, -0x7f, RZ ;  /* 0xffffff810d0d7810 */ /* 0x000fe40007ffe0ff */
[----:B------:R-:W-:-:S03]  /*3810*/  IADD3 R16, PT, PT, -R14, R15, RZ ;  /* 0x0000000f0e107210 */ /* 0x000fc60007ffe1ff */
[C---:B------:R-:W-:Y:S01]  /*3820*/  IMAD R0, R13.reuse, -0x800000, R0 ;  /* 0xff8000000d007824 */ /* 0x040fe200078e0200 */
[----:B------:R0:W1:Y:S01]  /*3830*/  MUFU.RCP R14, R16 ;  /* 0x00000010000e7308 */ /* 0x0000620000001000 */
[----:B------:R-:W-:Y:S01]  /*3840*/  FADD.FTZ R17, -R16, -RZ ;  /* 0x800000ff10117221 */ /* 0x000fe20000010100 */
[----:B0-----:R-:W-:-:S04]  /*3850*/  IADD3 R16, PT, PT, R13, 0x7f, -R10 ;  /* 0x0000007f0d107810 */ /* 0x001fc80007ffe80a */
[----:B------:R-:W-:Y:S01]  /*3860*/  IADD3 R9, PT, PT, R16, R9, RZ ;  /* 0x0000000910097210 */ /* 0x000fe20007ffe0ff */
[----:B-1----:R-:W-:-:S04]  /*3870*/  FFMA R15, R14, R17, 1 ;  /* 0x3f8000000e0f7423 */ /* 0x002fc80000000011 */
[----:B------:R-:W-:-:S04]  /*3880*/  FFMA R15, R14, R15, R14 ;  /* 0x0000000f0e0f7223 */ /* 0x000fc8000000000e */
[----:B------:R-:W-:-:S04]  /*3890*/  FFMA R14, R0, R15, RZ ;  /* 0x0000000f000e7223 */ /* 0x000fc800000000ff */
[----:B------:R-:W-:-:S04]  /*38a0*/  FFMA R18, R17, R14, R0 ;  /* 0x0000000e11127223 */ /* 0x000fc80000000000 */
[----:B------:R-:W-:-:S04]  /*38b0*/  FFMA R14, R15, R18, R14 ;  /* 0x000000120f0e7223 */ /* 0x000fc8000000000e */
[----:B------:R-:W-:-:S04]  /*38c0*/  FFMA R17, R17, R14, R0 ;  /* 0x0000000e11117223 */ /* 0x000fc80000000000 */
[----:B------:R-:W-:-:S05]  /*38d0*/  FFMA R0, R15, R17, R14 ;  /* 0x000000110f007223 */ /* 0x000fca000000000e */
[----:B------:R-:W-:-:S04]  /*38e0*/  SHF.R.U32.HI R10, RZ, 0x17, R0 ;  /* 0x00000017ff0a7819 */ /* 0x000fc80000011600 */
[----:B------:R-:W-:-:S04]  /*38f0*/  LOP3.LUT R10, R10, 0xff, RZ, 0xc0, !PT ;  /* 0x000000ff0a0a7812 */ /* 0x000fc800078ec0ff */
[----:B------:R-:W-:-:S04]  /*3900*/  IADD3 R10, PT, PT, R10, R9, RZ ;  /* 0x000000090a0a7210 */ /* 0x000fc80007ffe0ff */
[----:B------:R-:W-:-:S04]  /*3910*/  IADD3 R13, PT, PT, R10, -0x1, RZ ;  /* 0xffffffff0a0d7810 */ /* 0x000fc80007ffe0ff */
        /* <DEDUP_REMOVED lines=9> */
[-CC-:B------:R-:W-:Y:S01]  /*39b0*/  FFMA.RZ R9, R15, R17.reuse, R14.reuse ;  /* 0x000000110f097223 */ /* 0x180fe2000000c00e */
[C---:B------:R-:W-:Y:S02]  /*39c0*/  IADD3 R16, PT, PT, R10.reuse, 0x20, RZ ;  /* 0x000000200a107810 */ /* 0x040fe40007ffe0ff */
[C---:B------:R-:W-:Y:S02]  /*39d0*/  ISETP.NE.AND P3, PT, R10.reuse, RZ, PT ;  /* 0x000000ff0a00720c */ /* 0x040fe40003f65270 */
[----:B------:R-:W-:Y:S01]  /*39e0*/  LOP3.LUT R13, R9, 0x7fffff, RZ, 0xc0, !PT ;  /* 0x007fffff090d7812 */ /* 0x000fe200078ec0ff */
[CCC-:B------:R-:W-:Y:S01]  /*39f0*/  FFMA.RP R9, R15.reuse, R17.reuse, R14.reuse ;  /* 0x000000110f097223 */ /* 0x1c0fe2000000800e */
[----:B------:R-:W-:Y:S01]  /*3a00*/  FFMA.RM R14, R15, R17, R14 ;  /* 0x000000110f0e7223 */ /* 0x000fe2000000400e */
[----:B------:R-:W-:Y:S02]  /*3a10*/  ISETP.NE.AND P1, PT, R10, RZ, PT ;  /* 0x000000ff0a00720c */ /* 0x000fe40003f25270 */
[----:B------:R-:W-:-:S02]  /*3a20*/  LOP3.LUT R13, R13, 0x800000, RZ, 0xfc, !PT ;  /* 0x008000000d0d7812 */ /* 0x000fc400078efcff */
[----:B------:R-:W-:Y:S02]  /*3a30*/  IADD3 R10, PT, PT, -R10, RZ, RZ ;  /* 0x000000ff0a0a7210 */ /* 0x000fe40007ffe1ff */
[----:B------:R-:W-:Y:S02]  /*3a40*/  SHF.L.U32 R16, R13, R16, RZ ;  /* 0x000000100d107219 */ /* 0x000fe400000006ff */
[----:B------:R-:W-:Y:S02]  /*3a50*/  FSETP.NEU.FTZ.AND P0, PT, R9, R14, PT ;  /* 0x0000000e0900720b */ /* 0x000fe40003f1d000 */
[----:B------:R-:W-:Y:S02]  /*3a60*/  SEL R10, R10, RZ, P3 ;  /* 0x000000ff0a0a7207 */ /* 0x000fe40001800000 */
[----:B------:R-:W-:Y:S02]  /*3a70*/  ISETP.NE.AND P1, PT, R16, RZ, P1 ;  /* 0x000000ff1000720c */ /* 0x000fe40000f25270 */
[----:B------:R-:W-:-:S02]  /*3a80*/  SHF.R.U32.HI R10, RZ, R10, R13 ;  /* 0x0000000aff0a7219 */ /* 0x000fc4000001160d */
[----:B------:R-:W-:Y:S02]  /*3a90*/  PLOP3.LUT P0, PT, P0, P1, PT, 0xf8, 0x8f ;  /* 0x00000000008f781c */ /* 0x000fe40000703f70 */
[----:B------:R-:W-:Y:S02]  /*3aa0*/  SHF.R.U32.HI R14, RZ, 0x1, R10 ;  /* 0x00000001ff0e7819 */ /* 0x000fe4000001160a */
[----:B------:R-:W-:-:S04]  /*3ab0*/  SEL R9, RZ, 0x1, !P0 ;  /* 0x00000001ff097807 */ /* 0x000fc80004000000 */
[----:B------:R-:W-:-:S04]  /*3ac0*/  LOP3.LUT R9, R9, 0x1, R14, 0xf8, !PT ;  /* 0x0000000109097812 */ /* 0x000fc800078ef80e */
[----:B------:R-:W-:-:S04]  /*3ad0*/  LOP3.LUT R9, R9, R10, RZ, 0xc0, !PT ;  /* 0x0000000a09097212 */ /* 0x000fc800078ec0ff */
[----:B------:R-:W-:-:S04]  /*3ae0*/  IADD3 R9, PT, PT, R14, R9, RZ ;  /* 0x000000090e097210 */ /* 0x000fc80007ffe0ff */
[----:B------:R-:W-:Y:S01]  /*3af0*/  LOP3.LUT R0, R9, R0, RZ, 0xfc, !PT ;  /* 0x0000000009007212 */ /* 0x000fe200078efcff */
[----:B------:R-:W-:Y:S06]  /*3b00*/  BRA `(.L_x_97) ;  /* 0x0000000000107947 */ /* 0x000fec0003800000 */
.L_x_96:
[----:B------:R-:W-:-:S04]  /*3b10*/  LOP3.LUT R0, R0, 0x80000000, RZ, 0xc0, !PT ;  /* 0x8000000000007812 */ /* 0x000fc800078ec0ff */
[----:B------:R-:W-:Y:S01]  /*3b20*/  LOP3.LUT R0, R0, 0x7f800000, RZ, 0xfc, !PT ;  /* 0x7f80000000007812 */ /* 0x000fe200078efcff */
[----:B------:R-:W-:Y:S06]  /*3b30*/  BRA `(.L_x_97) ;  /* 0x0000000000047947 */ /* 0x000fec0003800000 */
.L_x_95:
[----:B------:R-:W-:-:S07]  /*3b40*/  LEA R0, R9, R0, 0x17 ;  /* 0x0000000009007211 */ /* 0x000fce00078eb8ff */
.L_x_97:
[----:B------:R-:W-:Y:S05]  /*3b50*/  BSYNC.RECONVERGENT B1 ;  /* 0x0000000000017941 */ /* 0x000fea0003800200 */
.L_x_94:
[----:B------:R-:W-:Y:S05]  /*3b60*/  BRA `(.L_x_98) ;  /* 0x0000000000207947 */ /* 0x000fea0003800000 */
.L_x_93:
[----:B------:R-:W-:-:S04]  /*3b70*/  LOP3.LUT R0, R15, 0x80000000, R0, 0x48, !PT ;  /* 0x800000000f007812 */ /* 0x000fc800078e4800 */
[----:B------:R-:W-:Y:S01]  /*3b80*/  LOP3.LUT R0, R0, 0x7f800000, RZ, 0xfc, !PT ;  /* 0x7f80000000007812 */ /* 0x000fe200078efcff */
[----:B------:R-:W-:Y:S06]  /*3b90*/  BRA `(.L_x_98) ;  /* 0x0000000000147947 */ /* 0x000fec0003800000 */
.L_x_92:
[----:B------:R-:W-:Y:S01]  /*3ba0*/  LOP3.LUT R0, R15, 0x80000000, R0, 0x48, !PT ;  /* 0x800000000f007812 */ /* 0x000fe200078e4800 */
[----:B------:R-:W-:Y:S06]  /*3bb0*/  BRA `(.L_x_98) ;  /* 0x00000000000c7947 */ /* 0x000fec0003800000 */
.L_x_91:
[----:B------:R-:W0:Y:S01]  /*3bc0*/  MUFU.RSQ R0, -QNAN ;  /* 0xffc0000000007908 */ /* 0x000e220000001400 */
[----:B------:R-:W-:Y:S05]  /*3bd0*/  BRA `(.L_x_98) ;  /* 0x0000000000047947 */ /* 0x000fea0003800000 */
.L_x_90:
[----:B------:R-:W-:-:S07]  /*3be0*/  FADD.FTZ R0, R0, R3 ;  /* 0x0000000300007221 */ /* 0x000fce0000010000 */
.L_x_98:
[----:B------:R-:W-:Y:S05]  /*3bf0*/  BSYNC.RECONVERGENT B0 ;  /* 0x0000000000007941 */ /* 0x000fea0003800200 */
.L_x_88:
[----:B------:R-:W-:-:S04]  /*3c00*/  HFMA2 R13, -RZ, RZ, 0, 0 ;  /* 0x00000000ff0d7431 */ /* 0x000fc800000001ff */
[----:B0-----:R-:W-:Y:S05]  /*3c10*/  RET.REL.NODEC R12 `(_Z12__CU_SoftmaxPfS_ii) ;  /* 0xffffffc00cf87950 */ /* 0x001fea0003c3ffff */
.L_x_99:
        /* <DEDUP_REMOVED lines=14> */
.L_x_157:


//--------------------- .text._Z24__CU_ComputeBiasGradientPfPKfii --------------------------
	.section	.text._Z24__CU_ComputeBiasGradientPfPKfii,"ax",@progbits
	.align	128
        .global         _Z24__CU_ComputeBiasGradientPfPKfii
        .type           _Z24__CU_ComputeBiasGradientPfPKfii,@function
        .size           _Z24__CU_ComputeBiasGradientPfPKfii,(.L_x_162 - _Z24__CU_ComputeBiasGradientPfPKfii)
        .other          _Z24__CU_ComputeBiasGradientPfPKfii,@"STO_CUDA_ENTRY STV_DEFAULT"
_Z24__CU_ComputeBiasGradientPfPKfii:
.text._Z24__CU_ComputeBiasGradientPfPKfii:
[----:B------:R-:W-:Y:S01]  /*0000*/  LDC R1, c[0x0][0x37c] ;  /* 0x0000df00ff017b82 */ /* 0x000fe20000000800 */
[----:B------:R-:W0:Y:S07]  /*0010*/  S2R R3, SR_TID.X ;  /* 0x0000000000037919 */ /* 0x000e2e0000002100 */
[----:B------:R-:W0:Y:S08]  /*0020*/  S2UR UR4, SR_CTAID.X ;  /* 0x00000000000479c3 */ /* 0x000e300000002500 */
[----:B------:R-:W0:Y:S08]  /*0030*/  LDC R0, c[0x0][0x360] ;  /* 0x0000d800ff007b82 */ /* 0x000e300000000800 */
[----:B------:R-:W1:Y:S01]  /*0040*/  LDC R17, c[0x0][0x394] ;  /* 0x0000e500ff117b82 */ /* 0x000e620000000800 */
[----:B0-----:R-:W-:-:S05]  /*0050*/  IMAD R0, R0, UR4, R3 ;  /* 0x0000000400007c24 */ /* 0x001fca000f8e0203 */
[----:B-1----:R-:W-:-:S13]  /*0060*/  ISETP.GE.AND P0, PT, R0, R17, PT ;  /* 0x000000110000720c */ /* 0x002fda0003f06270 */
[----:B------:R-:W-:Y:S05]  /*0070*/  @P0 EXIT ;  /* 0x000000000000094d */ /* 0x000fea0003800000 */
[----:B------:R-:W0:Y:S01]  /*0080*/  LDCU UR5, c[0x0][0x390] ;  /* 0x00007200ff0577ac */ /* 0x000e220008000800 */
[----:B------:R-:W-:Y:S01]  /*0090*/  HFMA2 R16, -RZ, RZ, 0, 0 ;  /* 0x00000000ff107431 */ /* 0x000fe200000001ff */
[----:B------:R-:W1:Y:S01]  /*00a0*/  LDCU.64 UR8, c[0x0][0x358] ;  /* 0x00006b00ff0877ac */ /* 0x000e620008000a00 */
[----:B0-----:R-:W-:-:S09]  /*00b0*/  UISETP.GE.AND UP0, UPT, UR5, 0x1, UPT ;  /* 0x000000010500788c */ /* 0x001fd2000bf06270 */
[----:B-1----:R-:W-:Y:S05]  /*00c0*/  BRA.U !UP0, `(.L_x_100) ;  /* 0x0000000508f87547 */ /* 0x002fea000b800000 */
[----:B------:R-:W-:Y:S01]  /*00d0*/  UISETP.GE.U32.AND UP1, UPT, UR5, 0x10, UPT ;  /* 0x000000100500788c */ /* 0x000fe2000bf26070 */
[----:B------:R-:W-:Y:S01]  /*00e0*/  MOV R16, RZ ;  /* 0x000000ff00107202 */ /* 0x000fe20000000f00 */
[----:B------:R-:W-:Y:S01]  /*00f0*/  ULOP3.LUT UR6, UR5, 0xf, URZ, 0xc0, !UPT ;  /* 0x0000000f05067892 */ /* 0x000fe2000f8ec0ff */
[----:B------:R-:W-:-:S03]  /*0100*/  UMOV UR4, URZ ;  /* 0x000000ff00047c82 */ /* 0x000fc60008000000 */
[----:B------:R-:W-:-:S03]  /*0110*/  UISETP.NE.AND UP0, UPT, UR6, URZ, UPT ;  /* 0x000000ff0600728c */ /* 0x000fc6000bf05270 */
[----:B------:R-:W-:Y:S08]  /*0120*/  BRA.U !UP1, `(.L_x_101) ;  /* 0x0000000109e47547 */ /* 0x000ff0000b800000 */
[----:B------:R-:W-:Y:S01]  /*0130*/  ULOP3.LUT UR4, UR5, 0x7ffffff0, URZ, 0xc0, !UPT ;  /* 0x7ffffff005047892 */ /* 0x000fe2000f8ec0ff */
[----:B------:R-:W-:Y:S02]  /*0140*/  MOV R16, RZ ;  /* 0x000000ff00107202 */ /* 0x000fe40000000f00 */
[----:B------:R-:W-:Y:S01]  /*0150*/  MOV R18, R0 ;  /* 0x0000000000127202 */ /* 0x000fe20000000f00 */
[----:B------:R-:W-:-:S12]  /*0160*/  UIADD3 UR7, UPT, UPT, -UR4, URZ, URZ ;  /* 0x000000ff04077290 */ /* 0x000fd8000fffe1ff */
.L_x_102:
[----:B------:R-:W0:Y:S02]  /*0170*/  LDC.64 R4, c[0x0][0x388] ;  /* 0x0000e200ff047b82 */ /* 0x000e240000000a00 */
[----:B0-----:R-:W-:-:S05]  /*0180*/  IMAD.WIDE R4, R18, 0x4, R4 ;  /* 0x0000000412047825 */ /* 0x001fca00078e0204 */
[----:B------:R-:W2:Y:S01]  /*0190*/  LDG.E R25, desc[UR8][R4.64] ;  /* 0x0000000804197981 */ /* 0x000ea2000c1e1900 */
[----:B------:R-:W-:-:S05]  /*01a0*/  IMAD.WIDE R6, R17, 0x4, R4 ;  /* 0x0000000411067825 */ /* 0x000fca00078e0204 */
[----:B------:R0:W3:Y:S01]  /*01b0*/  LDG.E R23, desc[UR8][R6.64] ;  /* 0x0000000806177981 */ /* 0x0000e2000c1e1900 */
[----:B------:R-:W-:-:S05]  /*01c0*/  IMAD.WIDE R8, R17, 0x4, R6 ;  /* 0x0000000411087825 */ /* 0x000fca00078e0206 */
[----:B------:R1:W4:Y:S01]  /*01d0*/  LDG.E R22, desc[UR8][R8.64] ;  /* 0x0000000808167981 */ /* 0x000322000c1e1900 */
[----:B------:R-:W-:-:S05]  /*01e0*/  IMAD.WIDE R12, R17, 0x4, R8 ;  /* 0x00000004110c7825 */ /* 0x000fca00078e0208 */
[----:B------:R-:W5:Y:S01]  /*01f0*/  LDG.E R21, desc[UR8][R12.64] ;  /* 0x000000080c157981 */ /* 0x000f62000c1e1900 */
[----:B------:R-:W-:-:S05]  /*0200*/  IMAD.WIDE R14, R17, 0x4, R12 ;  /* 0x00000004110e7825 */ /* 0x000fca00078e020c */
[----:B------:R-:W5:Y:S01]  /*0210*/  LDG.E R20, desc[UR8][R14.64] ;  /* 0x000000080e147981 */ /* 0x000f62000c1e1900 */
[----:B------:R-:W-:-:S05]  /*0220*/  IMAD.WIDE R2, R17, 0x4, R14 ;  /* 0x0000000411027825 */ /* 0x000fca00078e020e */
[----:B------:R1:W5:Y:S01]  /*0230*/  LDG.E R19, desc[UR8][R2.64] ;  /* 0x0000000802137981 */ /* 0x000362000c1e1900 */
[----:B------:R-:W-:-:S05]  /*0240*/  IMAD.WIDE R26, R17, 0x4, R2 ;  /* 0x00000004111a7825 */ /* 0x000fca00078e0202 */
[----:B------:R1:W5:Y:S01]  /*0250*/  LDG.E R24, desc[UR8][R26.64] ;  /* 0x000000081a187981 */ /* 0x000362000c1e1900 */
[----:B------:R-:W-:-:S05]  /*0260*/  IMAD.WIDE R10, R17, 0x4, R26 ;  /* 0x00000004110a7825 */ /* 0x000fca00078e021a */
[----:B------:R1:W5:Y:S01]  /*0270*/  LDG.E R28, desc[UR8][R10.64] ;  /* 0x000000080a1c7981 */ /* 0x000362000c1e1900 */
[----:B0-----:R-:W-:-:S04]  /*0280*/  IMAD.WIDE R6, R17, 0x4, R10 ;  /* 0x0000000411067825 */ /* 0x001fc800078e020a */
[C---:B-1----:R-:W-:Y:S02]  /*0290*/  IMAD.WIDE R8, R17.reuse, 0x4, R6 ;  /* 0x0000000411087825 */ /* 0x042fe400078e0206 */
[----:B------:R-:W5:Y:S02]  /*02a0*/  LDG.E R6, desc[UR8][R6.64] ;  /* 0x0000000806067981 */ /* 0x000f64000c1e1900 */
[C---:B------:R-:W-:Y:S02]  /*02b0*/  IMAD.WIDE R2, R17.reuse, 0x4, R8 ;  /* 0x0000000411027825 */ /* 0x040fe400078e0208 */
[----:B------:R-:W5:Y:S02]  /*02c0*/  LDG.E R8, desc[UR8][R8.64] ;  /* 0x0000000808087981 */ /* 0x000f64000c1e1900 */
[C---:B------:R-:W-:Y:S02]  /*02d0*/  IMAD.WIDE R4, R17.reuse, 0x4, R2 ;  /* 0x0000000411047825 */ /* 0x040fe400078e0202 */
[----:B------:R-:W5:Y:S02]  /*02e0*/  LDG.E R29, desc[UR8][R2.64] ;  /* 0x00000008021d7981 */ /* 0x000f64000c1e1900 */
[----:B------:R-:W-:-:S02]  /*02f0*/  IMAD.WIDE R12, R17, 0x4, R4 ;  /* 0x00000004110c7825 */ /* 0x000fc400078e0204 */
[----:B------:R-:W5:Y:S02]  /*0300*/  LDG.E R4, desc[UR8][R4.64] ;  /* 0x0000000804047981 */ /* 0x000f64000c1e1900 */
[C---:B------:R-:W-:Y:S02]  /*0310*/  IMAD.WIDE R14, R17.reuse, 0x4, R12 ;  /* 0x00000004110e7825 */ /* 0x040fe400078e020c */
[----:B------:R-:W5:Y:S02]  /*0320*/  LDG.E R12, desc[UR8][R12.64] ;  /* 0x000000080c0c7981 */ /* 0x000f64000c1e1900 */
[C---:B------:R-:W-:Y:S02]  /*0330*/  IMAD.WIDE R26, R17.reuse, 0x4, R14 ;  /* 0x00000004111a7825 */ /* 0x040fe400078e020e */
[----:B------:R-:W5:Y:S02]  /*0340*/  LDG.E R14, desc[UR8][R14.64] ;  /* 0x000000080e0e7981 */ /* 0x000f64000c1e1900 */
[----:B------:R-:W-:-:S02]  /*0350*/  IMAD.WIDE R10, R17, 0x4, R26 ;  /* 0x00000004110a7825 */ /* 0x000fc400078e021a */
[----:B------:R-:W5:Y:S04]  /*0360*/  LDG.E R26, desc[UR8][R26.64] ;  /* 0x000000081a1a7981 */ /* 0x000f68000c1e1900 */
[----:B------:R-:W5:Y:S01]  /*0370*/  LDG.E R10, desc[UR8][R10.64] ;  /* 0x000000080a0a7981 */ /* 0x000f62000c1e1900 */
[----:B------:R-:W-:-:S04]  /*0380*/  UIADD3 UR7, UPT, UPT, UR7, 0x10, URZ ;  /* 0x0000001007077890 */ /* 0x000fc8000fffe0ff */
[----:B------:R-:W-:Y:S01]  /*0390*/  UISETP.NE.AND UP1, UPT, UR7, URZ, UPT ;  /* 0x000000ff0700728c */ /* 0x000fe2000bf25270 */
[----:B------:R-:W-:Y:S01]  /*03a0*/  LEA R18, R17, R18, 0x4 ;  /* 0x0000001211127211 */ /* 0x000fe200078e20ff */
[----:B--2---:R-:W-:-:S04]  /*03b0*/  FADD R16, R25, R16 ;  /* 0x0000001019107221 */ /* 0x004fc80000000000 */
[----:B---3--:R-:W-:-:S04]  /*03c0*/  FADD R23, R16, R23 ;  /* 0x0000001710177221 */ /* 0x008fc80000000000 */
[----:B----4-:R-:W-:-:S04]  /*03d0*/  FADD R22, R23, R22 ;  /* 0x0000001617167221 */ /* 0x010fc80000000000 */
[----:B-----5:R-:W-:-:S04]  /*03e0*/  FADD R21, R22, R21 ;  /* 0x0000001516157221 */ /* 0x020fc80000000000 */
[----:B------:R-:W-:-:S04]  /*03f0*/  FADD R20, R21, R20 ;  /* 0x0000001415147221 */ /* 0x000fc80000000000 */
        /* <DEDUP_REMOVED lines=10> */
[----:B------:R-:W-:Y:S01]  /*04a0*/  FADD R16, R29, R10 ;  /* 0x0000000a1d107221 */ /* 0x000fe20000000000 */
[----:B------:R-:W-:Y:S06]  /*04b0*/  BRA.U UP1, `(.L_x_102) ;  /* 0xfffffffd012c7547 */ /* 0x000fec000b83ffff */
.L_x_101:
[----:B------:R-:W-:Y:S05]  /*04c0*/  BRA.U !UP0, `(.L_x_100) ;  /* 0x0000000108f87547 */ /* 0x000fea000b800000 */
[----:B------:R-:W-:Y:S02]  /*04d0*/  UISETP.GE.U32.AND UP0, UPT, UR6, 0x8, UPT ;  /* 0x000000080600788c */ /* 0x000fe4000bf06070 */
[----:B------:R-:W-:-:S04]  /*04e0*/  ULOP3.LUT UR7, UR5, 0x7, URZ, 0xc0, !UPT ;  /* 0x0000000705077892 */ /* 0x000fc8000f8ec0ff */
[----:B------:R-:W-:-:S03]  /*04f0*/  UISETP.NE.AND UP1, UPT, UR7, URZ, UPT ;  /* 0x000000ff0700728c */ /* 0x000fc6000bf25270 */
[----:B------:R-:W-:Y:S08]  /*0500*/  BRA.U !UP0, `(.L_x_103) ;  /* 0x00000001086c7547 */ /* 0x000ff0000b800000 */
[----:B------:R-:W0:Y:S01]  /*0510*/  LDC.64 R2, c[0x0][0x388] ;  /* 0x0000e200ff027b82 */ /* 0x000e220000000a00 */
[----:B------:R-:W-:-:S04]  /*0520*/  IMAD R5, R17, UR4, R0 ;  /* 0x0000000411057c24 */ /* 0x000fc8000f8e0200 */
[----:B0-----:R-:W-:-:S04]  /*0530*/  IMAD.WIDE R2, R5, 0x4, R2 ;  /* 0x0000000405027825 */ /* 0x001fc800078e0202 */
[C---:B------:R-:W-:Y:S02]  /*0540*/  IMAD.WIDE R4, R17.reuse, 0x4, R2 ;  /* 0x0000000411047825 */ /* 0x040fe400078e0202 */
[----:B------:R-:W2:Y:S02]  /*0550*/  LDG.E R3, desc[UR8][R2.64] ;  /* 0x0000000802037981 */ /* 0x000ea4000c1e1900 */
[C---:B------:R-:W-:Y:S02]  /*0560*/  IMAD.WIDE R6, R17.reuse, 0x4, R4 ;  /* 0x0000000411067825 */ /* 0x040fe400078e0204 */
[----:B------:R-:W3:Y:S02]  /*0570*/  LDG.E R4, desc[UR8][R4.64] ;  /* 0x0000000804047981 */ /* 0x000ee4000c1e1900 */
[C---:B------:R-:W-:Y:S02]  /*0580*/  IMAD.WIDE R8, R17.reuse, 0x4, R6 ;  /* 0x0000000411087825 */ /* 0x040fe400078e0206 */
[----:B------:R-:W4:Y:S02]  /*0590*/  LDG.E R6, desc[UR8][R6.64] ;  /* 0x0000000806067981 */ /* 0x000f24000c1e1900 */
        /* <DEDUP_REMOVED lines=9> */
[----:B------:R-:W-:Y:S01]  /*0630*/  UIADD3 UR4, UPT, UPT, UR4, 0x8, URZ ;  /* 0x0000000804047890 */ /* 0x000fe2000fffe0ff */
[----:B--2---:R-:W-:-:S04]  /*0640*/  FADD R3, R16, R3 ;  /* 0x0000000310037221 */ /* 0x004fc80000000000 */
[----:B---3--:R-:W-:-:S04]  /*0650*/  FADD R3, R3, R4 ;  /* 0x0000000403037221 */ /* 0x008fc80000000000 */
[----:B----4-:R-:W-:-:S04]  /*0660*/  FADD R3, R3, R6 ;  /* 0x0000000603037221 */ /* 0x010fc80000000000 */
[----:B-----5:R-:W-:-:S04]  /*0670*/  FADD R3, R3, R8 ;  /* 0x0000000803037221 */ /* 0x020fc80000000000 */
[----:B------:R-:W-:-:S04]  /*0680*/  FADD R3, R3, R10 ;  /* 0x0000000a03037221 */ /* 0x000fc80000000000 */
[----:B------:R-:W-:-:S04]  /*0690*/  FADD R3, R3, R12 ;  /* 0x0000000c03037221 */ /* 0x000fc80000000000 */
[----:B------:R-:W-:-:S04]  /*06a0*/  FADD R3, R3, R14 ;  /* 0x0000000e03037221 */ /* 0x000fc80000000000 */
[----:B------:R-:W-:-:S07]  /*06b0*/  FADD R16, R3, R18 ;  /* 0x0000001203107221 */ /* 0x000fce0000000000 */
.L_x_103:
        /* <DEDUP_REMOVED lines=12> */
[----:B------:R-:W-:Y:S02]  /*0780*/  IMAD.WIDE R8, R17, 0x4, R6 ;  /* 0x0000000411087825 */ /* 0x000fe400078e0206 */
[----:B------:R-:W4:Y:S04]  /*0790*/  LDG.E R7, desc[UR8][R6.64] ;  /* 0x0000000806077981 */ /* 0x000f28000c1e1900 */
[----:B------:R-:W5:Y:S01]  /*07a0*/  LDG.E R9, desc[UR8][R8.64] ;  /* 0x0000000808097981 */ /* 0x000f62000c1e1900 */
[----:B------:R-:W-:Y:S01]  /*07b0*/  UIADD3 UR4, UPT, UPT, UR4, 0x4, URZ ;  /* 0x0000000404047890 */ /* 0x000fe2000fffe0ff */
[----:B--2---:R-:W-:-:S04]  /*07c0*/  FADD R16, R16, R3 ;  /* 0x0000000310107221 */ /* 0x004fc80000000000 */
[----:B---3--:R-:W-:-:S04]  /*07d0*/  FADD R16, R16, R5 ;  /* 0x0000000510107221 */ /* 0x008fc80000000000 */
[----:B----4-:R-:W-:-:S04]  /*07e0*/  FADD R16, R16, R7 ;  /* 0x0000000710107221 */ /* 0x010fc80000000000 */
[----:B-----5:R-:W-:-:S07]  /*07f0*/  FADD R16, R16, R9 ;  /* 0x0000000910107221 */ /* 0x020fce0000000000 */
.L_x_104:
[----:B------:R-:W-:Y:S05]  /*0800*/  BRA.U !UP1, `(.L_x_100) ;  /* 0x0000000109287547 */ /* 0x000fea000b800000 */
[----:B------:R-:W0:Y:S01]  /*0810*/  LDC.64 R4, c[0x0][0x388] ;  /* 0x0000e200ff047b82 */ /* 0x000e220000000a00 */
[----:B------:R-:W-:Y:S01]  /*0820*/  IMAD R6, R17, UR4, R0 ;  /* 0x0000000411067c24 */ /* 0x000fe2000f8e0200 */
[----:B------:R-:W-:-:S12]  /*0830*/  UIADD3 UR5, UPT, UPT, -UR5, URZ, URZ ;  /* 0x000000ff05057290 */ /* 0x000fd8000fffe1ff */
.L_x_105:
[----:B0-----:R-:W-:-:S06]  /*0840*/  IMAD.WIDE R2, R6, 0x4, R4 ;  /* 0x0000000406027825 */ /* 0x001fcc00078e0204 */
[----:B------:R-:W2:Y:S01]  /*0850*/  LDG.E R3, desc[UR8][R2.64] ;  /* 0x0000000802037981 */ /* 0x000ea2000c1e1900 */
[----:B------:R-:W-:Y:S01]  /*0860*/  UIADD3 UR5, UPT, UPT, UR5, 0x1, URZ ;  /* 0x0000000105057890 */ /* 0x000fe2000fffe0ff */
[----:B------:R-:W-:-:S03]  /*0870*/  IADD3 R6, PT, PT, R6, R17, RZ ;  /* 0x0000001106067210 */ /* 0x000fc60007ffe0ff */
[----:B------:R-:W-:Y:S01]  /*0880*/  UISETP.NE.AND UP0, UPT, UR5, URZ, UPT ;  /* 0x000000ff0500728c */ /* 0x000fe2000bf05270 */
[----:B--2---:R-:W-:-:S08]  /*0890*/  FADD R16, R3, R16 ;  /* 0x0000001003107221 */ /* 0x004fd00000000000 */
[----:B------:R-:W-:Y:S05]  /*08a0*/  BRA.U UP0, `(.L_x_105) ;  /* 0xfffffffd00e47547 */ /* 0x000fea000b83ffff */
.L_x_100:
[----:B------:R-:W0:Y:S02]  /*08b0*/  LDC.64 R2, c[0x0][0x380] ;  /* 0x0000e000ff027b82 */ /* 0x000e240000000a00 */
[----:B0-----:R-:W-:-:S05]  /*08c0*/  IMAD.WIDE R2, R0, 0x4, R2 ;  /* 0x0000000400027825 */ /* 0x001fca00078e0202 */
[----:B------:R-:W-:Y:S01]  /*08d0*/  STG.E desc[UR8][R2.64], R16 ;  /* 0x0000001002007986 */ /* 0x000fe2000c101908 */
[----:B------:R-:W-:Y:S05]  /*08e0*/  EXIT ;  /* 0x000000000000794d */ /* 0x000fea0003800000 */
.L_x_106:
        /* <DEDUP_REMOVED lines=9> */
.L_x_162:


//--------------------- .text._Z17__CU_Compute_dEdzPfPKfS1_ib --------------------------
	.section	.text._Z17__CU_Compute_dEdzPfPKfS1_ib,"ax",@progbits
	.align	128
        .global         _Z17__CU_Compute_dEdzPfPKfS1_ib
        .type           _Z17__CU_Compute_dEdzPfPKfS1_ib,@function
        .size           _Z17__CU_Compute_dEdzPfPKfS1_ib,(.L_x_163 - _Z17__CU_Compute_dEdzPfPKfS1_ib)
        .other          _Z17__CU_Compute_dEdzPfPKfS1_ib,@"STO_CUDA_ENTRY STV_DEFAULT"
_Z17__CU_Compute_dEdzPfPKfS1_ib:
.text._Z17__CU_Compute_dEdzPfPKfS1_ib:
        /* <DEDUP_REMOVED lines=8> */
[----:B------:R-:W0:Y:S01]  /*0080*/  LDCU.U8 UR4, c[0x0][0x39c] ;  /* 0x00007380ff0477ac */ /* 0x000e220008000000 */
[----:B------:R-:W1:Y:S08]  /*0090*/  LDC.64 R4, c[0x0][0x388] ;  /* 0x0000e200ff047b82 */ /* 0x000e700000000a00 */
[----:B------:R-:W2:Y:S01]  /*00a0*/  LDC.64 R6, c[0x0][0x380] ;  /* 0x0000e000ff067b82 */ /* 0x000ea20000000a00 */
[----:B0-----:R-:W-:-:S06]  /*00b0*/  UPRMT UR4, UR4, 0x8880, URZ ;  /* 0x0000888004047896 */ /* 0x001fcc00080000ff */
[----:B------:R-:W-:Y:S01]  /*00c0*/  ISETP.NE.AND P0, PT, RZ, UR4, PT ;  /* 0x00000004ff007c0c */ /* 0x000fe2000bf05270 */
[----:B-1----:R-:W-:-:S04]  /*00d0*/  IMAD.WIDE R4, R9, 0x4, R4 ;  /* 0x0000000409047825 */ /* 0x002fc800078e0204 */
[----:B------:R-:W0:Y:S08]  /*00e0*/  LDCU.64 UR4, c[0x0][0x358] ;  /* 0x00006b00ff0477ac */ /* 0x000e300008000a00 */
[----:B------:R-:W1:Y:S01]  /*00f0*/  @P0 LDC.64 R2, c[0x0][0x390] ;  /* 0x0000e400ff020b82 */ /* 0x000e620000000a00 */
[----:B0-----:R-:W3:Y:S01]  /*0100*/  LDG.E R5, desc[UR4][R4.64] ;  /* 0x0000000404057981 */ /* 0x001ee2000c1e1900 */
[----:B-1----:R-:W-:-:S06]  /*0110*/  @P0 IMAD.WIDE R2, R9, 0x4, R2 ;  /* 0x0000000409020825 */ /* 0x002fcc00078e0202 */
[----:B------:R-:W4:Y:S01]  /*0120*/  @P0 LDG.E R2, desc[UR4][R2.64] ;  /* 0x0000000402020981 */ /* 0x000f22000c1e1900 */
[----:B------:R-:W-:Y:S02]  /*0130*/  HFMA2 R0, -RZ, RZ, 1.875, 0 ;  /* 0x3f800000ff007431 */ /* 0x000fe400000001ff */
[----:B--2---:R-:W-:Y:S01]  /*0140*/  IMAD.WIDE R6, R9, 0x4, R6 ;  /* 0x0000000409067825 */ /* 0x004fe200078e0206 */
[----:B----4-:R-:W-:-:S05]  /*0150*/  @P0 FSET.BF.GT.AND R0, R2, RZ, PT ;  /* 0x000000ff0200020a */ /* 0x010fca0003804000 */
[----:B---3--:R-:W-:-:S05]  /*0160*/  FMUL R9, R5, R0 ;  /* 0x0000000005097220 */ /* 0x008fca0000400000 */
[----:B------:R-:W-:Y:S01]  /*0170*/  STG.E desc[UR4][R6.64], R9 ;  /* 0x0000000906007986 */ /* 0x000fe2000c101904 */
[----:B------:R-:W-:Y:S05]  /*0180*/  EXIT ;  /* 0x000000000000794d */ /* 0x000fea0003800000 */
.L_x_107:
        /* <DEDUP_REMOVED lines=15> */
.L_x_163:


//--------------------- .text._Z18__CU_ScaleGradientPfiS_ --------------------------
	.section	.text._Z18__CU_ScaleGradientPfiS_,"ax",@progbits
	.align	128
        .global         _Z18__CU_ScaleGradientPfiS_
        .type           _Z18__CU_ScaleGradientPfiS_,@function
        .size           _Z18__CU_ScaleGradientPfiS_,(.L_x_164 - _Z18__CU_ScaleGradientPfiS_)
        .other          _Z18__CU_ScaleGradientPfiS_,@"STO_CUDA_ENTRY STV_DEFAULT"
_Z18__CU_ScaleGradientPfiS_:
.text._Z18__CU_ScaleGradientPfiS_:
        /* <DEDUP_REMOVED lines=9> */
[----:B------:R-:W1:Y:S07]  /*0090*/  LDCU.64 UR4, c[0x0][0x358] ;  /* 0x00006b00ff0477ac */ /* 0x000e6e0008000a00 */
[----:B------:R-:W2:Y:S01]  /*00a0*/  LDC.64 R2, c[0x0][0x390] ;  /* 0x0000e400ff027b82 */ /* 0x000ea20000000a00 */
[----:B0-----:R-:W-:-:S05]  /*00b0*/  IMAD.WIDE R4, R7, 0x4, R4 ;  /* 0x0000000407047825 */ /* 0x001fca00078e0204 */
[----:B-1----:R-:W3:Y:S04]  /*00c0*/  LDG.E R7, desc[UR4][R4.64] ;  /* 0x0000000404077981 */ /* 0x002ee8000c1e1900 */
[----:B--2---:R-:W3:Y:S02]  /*00d0*/  LDG.E R2, desc[UR4][R2.64] ;  /* 0x0000000402027981 */ /* 0x004ee4000c1e1900 */
[----:B---3--:R-:W-:-:S05]  /*00e0*/  FMUL R7, R2, R7 ;  /* 0x0000000702077220 */ /* 0x008fca0000400000 */
[----:B------:R-:W-:Y:S01]  /*00f0*/  STG.E desc[UR4][R4.64], R7 ;  /* 0x0000000704007986 */ /* 0x000fe2000c101904 */
[----:B------:R-:W-:Y:S05]  /*0100*/  EXIT ;  /* 0x000000000000794d */ /* 0x000fea0003800000 */
.L_x_108:
        /* <DEDUP_REMOVED lines=15> */
.L_x_164:


//--------------------- .text._Z19__CU_ReduceAndScalePfS_if --------------------------
	.section	.text._Z19__CU_ReduceAndScalePfS_if,"ax",@progbits
	.align	128
        .global         _Z19__CU_ReduceAndScalePfS_if
        .type           _Z19__CU_ReduceAndScalePfS_if,@function
        .size           _Z19__CU_ReduceAndScalePfS_if,(.L_x_159 - _Z19__CU_ReduceAndScalePfS_if)
        .other          _Z19__CU_ReduceAndScalePfS_if,@"STO_CUDA_ENTRY STV_DEFAULT"
_Z19__CU_ReduceAndScalePfS_if:
.text._Z19__CU_ReduceAndScalePfS_if:
[----:B------:R-:W-:Y:S01]  /*0000*/  LDC R1, c[0x0][0x37c] ;  /* 0x0000df00ff017b82 */ /* 0x000fe20000000800 */
[----:B------:R-:W0:Y:S01]  /*0010*/  LDCU UR6, c[0x0][0x390] ;  /* 0x00007200ff0677ac */ /* 0x000e220008000800 */
[----:B------:R-:W-:Y:S01]  /*0020*/  HFMA2 R4, -RZ, RZ, 0, 0 ;  /* 0x00000000ff047431 */ /* 0x000fe200000001ff */
[----:B------:R-:W1:Y:S01]  /*0030*/  LDCU.64 UR10, c[0x0][0x358] ;  /* 0x00006b00ff0a77ac */ /* 0x000e620008000a00 */
[----:B0-----:R-:W-:-:S09]  /*0040*/  UISETP.GE.AND UP0, UPT, UR6, 0x1, UPT ;  /* 0x000000010600788c */ /* 0x001fd2000bf06270 */
[----:B-1----:R-:W-:Y:S05]  /*0050*/  BRA.U !UP0, `(.L_x_109) ;  /* 0x0000000508a47547 */ /* 0x002fea000b800000 */
[----:B------:R-:W-:Y:S01]  /*0060*/  UISETP.GE.U32.AND UP1, UPT, UR6, 0x10, UPT ;  /* 0x000000100600788c */ /* 0x000fe2000bf26070 */
[----:B------:R-:W-:Y:S01]  /*0070*/  IMAD.MOV.U32 R4, RZ, RZ, RZ ;  /* 0x000000ffff047224 */ /* 0x000fe200078e00ff */
[----:B------:R-:W-:Y:S01]  /*0080*/  ULOP3.LUT UR7, UR6, 0xf, URZ, 0xc0, !UPT ;  /* 0x0000000f06077892 */ /* 0x000fe2000f8ec0ff */
[----:B------:R-:W-:-:S03]  /*0090*/  MOV R0, RZ ;  /* 0x000000ff00007202 */ /* 0x000fc60000000f00 */
[----:B------:R-:W-:-:S03]  /*00a0*/  UISETP.NE.AND UP0, UPT, UR7, URZ, UPT ;  /* 0x000000ff0700728c */ /* 0x000fc6000bf05270 */
[----:B------:R-:W-:Y:S08]  /*00b0*/  BRA.U !UP1, `(.L_x_110) ;  /* 0x0000000109b87547 */ /* 0x000ff0000b800000 */
[----:B------:R-:W0:Y:S01]  /*00c0*/  LDCU.64 UR4, c[0x0][0x380] ;  /* 0x00007000ff0477ac */ /* 0x000e220008000a00 */
[----:B------:R-:W-:Y:S01]  /*00d0*/  IMAD.MOV.U32 R4, RZ, RZ, RZ ;  /* 0x000000ffff047224 */ /* 0x000fe200078e00ff */
[----:B------:R-:W-:-:S04]  /*00e0*/  ULOP3.LUT UR8, UR6, 0x7ffffff0, URZ, 0xc0, !UPT ;  /* 0x7ffffff006087892 */ /* 0x000fc8000f8ec0ff */
[----:B------:R-:W-:Y:S02]  /*00f0*/  UIADD3 UR9, UPT, UPT, -UR8, URZ, URZ ;  /* 0x000000ff08097290 */ /* 0x000fe4000fffe1ff */
[----:B------:R-:W-:Y:S01]  /*0100*/  MOV R0, UR8 ;  /* 0x0000000800007c02 */ /* 0x000fe20008000f00 */
[----:B0-----:R-:W-:-:S04]  /*0110*/  UIADD3 UR4, UP1, UPT, UR4, 0x20, URZ ;  /* 0x0000002004047890 */ /* 0x001fc8000ff3e0ff */
[----:B------:R-:W-:Y:S02]  /*0120*/  UIADD3.X UR5, UPT, UPT, URZ, UR5, URZ, UP1, !UPT ;  /* 0x00000005ff057290 */ /* 0x000fe40008ffe4ff */
[----:B------:R-:W-:-:S04]  /*0130*/  IMAD.U32 R2, RZ, RZ, UR4 ;  /* 0x00000004ff027e24 */ /* 0x000fc8000f8e00ff */
[----:B------:R-:W-:-:S07]  /*0140*/  MOV R3, UR5 ;  /* 0x0000000500037c02 */ /* 0x000fce0008000f00 */
.L_x_111:
[----:B------:R-:W2:Y:S04]  /*0150*/  LDG.E R11, desc[UR10][R2.64+-0x20] ;  /* 0xffffe00a020b7981 */ /* 0x000ea8000c1e1900 */
[----:B------:R-:W3:Y:S04]  /*0160*/  LDG.E R12, desc[UR10][R2.64+-0x1c] ;  /* 0xffffe40a020c7981 */ /* 0x000ee8000c1e1900 */
[----:B------:R-:W4:Y:S04]  /*0170*/  LDG.E R14, desc[UR10][R2.64+-0x18] ;  /* 0xffffe80a020e7981 */ /* 0x000f28000c1e1900 */
[----:B------:R-:W5:Y:S04]  /*0180*/  LDG.E R16, desc[UR10][R2.64+-0x14] ;  /* 0xffffec0a02107981 */ /* 0x000f68000c1e1900 */
        /* <DEDUP_REMOVED lines=11> */
[----:B------:R0:W5:Y:S01]  /*0240*/  LDG.E R5, desc[UR10][R2.64+0x1c] ;  /* 0x00001c0a02057981 */ /* 0x000162000c1e1900 */
[----:B------:R-:W-:-:S04]  /*0250*/  UIADD3 UR9, UPT, UPT, UR9, 0x10, URZ ;  /* 0x0000001009097890 */ /* 0x000fc8000fffe0ff */
[----:B------:R-:W-:Y:S01]  /*0260*/  UISETP.NE.AND UP1, UPT, UR9, URZ, UPT ;  /* 0x000000ff0900728c */ /* 0x000fe2000bf25270 */
[----:B0-----:R-:W-:-:S05]  /*0270*/  IADD3 R2, P0, PT, R2, 0x40, RZ ;  /* 0x0000004002027810 */ /* 0x001fca0007f1e0ff */
[----:B------:R-:W-:Y:S02]  /*0280*/  IMAD.X R3, RZ, RZ, R3, P0 ;  /* 0x000000ffff037224 */ /* 0x000fe400000e0603 */
        /* <DEDUP_REMOVED lines=17> */
.L_x_110:
[----:B------:R-:W-:Y:S05]  /*03a0*/  BRA.U !UP0, `(.L_x_109) ;  /* 0x0000000108d07547 */ /* 0x000fea000b800000 */
[----:B------:R-:W-:Y:S02]  /*03b0*/  UISETP.GE.U32.AND UP0, UPT, UR7, 0x8, UPT ;  /* 0x000000080700788c */ /* 0x000fe4000bf06070 */
[----:B------:R-:W-:-:S04]  /*03c0*/  ULOP3.LUT UR5, UR6, 0x7, URZ, 0xc0, !UPT ;  /* 0x0000000706057892 */ /* 0x000fc8000f8ec0ff */
[----:B------:R-:W-:-:S03]  /*03d0*/  UISETP.NE.AND UP1, UPT, UR5, URZ, UPT ;  /* 0x000000ff0500728c */ /* 0x000fc6000bf25270 */
[----:B------:R-:W-:Y:S08]  /*03e0*/  BRA.U !UP0, `(.L_x_112) ;  /* 0x00000001084c7547 */ /* 0x000ff0000b800000 */
[----:B------:R-:W0:Y:S02]  /*03f0*/  LDC.64 R2, c[0x0][0x380] ;  /* 0x0000e000ff027b82 */ /* 0x000e240000000a00 */
[----:B0-----:R-:W-:-:S05]  /*0400*/  IMAD.WIDE.U32 R2, R0, 0x4, R2 ;  /* 0x0000000400027825 */ /* 0x001fca00078e0002 */
[----:B------:R-:W2:Y:S04]  /*0410*/  LDG.E R5, desc[UR10][R2.64] ;  /* 0x0000000a02057981 */ /* 0x000ea8000c1e1900 */
[----:B------:R-:W3:Y:S04]  /*0420*/  LDG.E R6, desc[UR10][R2.64+0x4] ;  /* 0x0000040a02067981 */ /* 0x000ee8000c1e1900 */
[----:B------:R-:W4:Y:S04]  /*0430*/  LDG.E R8, desc[UR10][R2.64+0x8] ;  /* 0x0000080a02087981 */ /* 0x000f28000c1e1900 */
[----:B------:R-:W5:Y:S04]  /*0440*/  LDG.E R10, desc[UR10][R2.64+0xc] ;  /* 0x00000c0a020a7981 */ /* 0x000f68000c1e1900 */
[----:B------:R-:W5:Y:S04]  /*0450*/  LDG.E R12, desc[UR10][R2.64+0x10] ;  /* 0x0000100a020c7981 */ /* 0x000f68000c1e1900 */
[----:B------:R-:W5:Y:S04]  /*0460*/  LDG.E R14, desc[UR10][R2.64+0x14] ;  /* 0x0000140a020e7981 */ /* 0x000f68000c1e1900 */
[----:B------:R-:W5:Y:S04]  /*0470*/  LDG.E R16, desc[UR10][R2.64+0x18] ;  /* 0x0000180a02107981 */ /* 0x000f68000c1e1900 */
[----:B------:R-:W5:Y:S01]  /*0480*/  LDG.E R18, desc[UR10][R2.64+0x1c] ;  /* 0x00001c0a02127981 */ /* 0x000f62000c1e1900 */
[----:B------:R-:W-:Y:S01]  /*0490*/  IADD3 R0, PT, PT, R0, 0x8, RZ ;  /* 0x0000000800007810 */ /* 0x000fe20007ffe0ff */
        /* <DEDUP_REMOVED lines=8> */
.L_x_112:
        /* <DEDUP_REMOVED lines=10> */
[----:B------:R-:W5:Y:S01]  /*05c0*/  LDG.E R10, desc[UR10][R2.64+0xc] ;  /* 0x00000c0a020a7981 */ /* 0x000f62000c1e1900 */
[----:B------:R-:W-:-:S02]  /*05d0*/  VIADD R0, R0, 0x4 ;  /* 0x0000000400007836 */ /* 0x000fc40000000000 */
[----:B--2---:R-:W-:-:S04]  /*05e0*/  FADD R5, R4, R5 ;  /* 0x0000000504057221 */ /* 0x004fc80000000000 */
[----:B---3--:R-:W-:-:S04]  /*05f0*/  FADD R5, R5, R6 ;  /* 0x0000000605057221 */ /* 0x008fc80000000000 */
[----:B----4-:R-:W-:-:S04]  /*0600*/  FADD R5, R5, R8 ;  /* 0x0000000805057221 */ /* 0x010fc80000000000 */
[----:B-----5:R-:W-:-:S07]  /*0610*/  FADD R4, R5, R10 ;  /* 0x0000000a05047221 */ /* 0x020fce0000000000 */
.L_x_113:
[----:B------:R-:W-:Y:S05]  /*0620*/  BRA.U !UP1, `(.L_x_109) ;  /* 0x0000000109307547 */ /* 0x000fea000b800000 */
[----:B------:R-:W0:Y:S01]  /*0630*/  LDC.64 R2, c[0x0][0x380] ;  /* 0x0000e000ff027b82 */ /* 0x000e220000000a00 */
[----:B------:R-:W-:Y:S01]  /*0640*/  UIADD3 UR4, UPT, UPT, -UR4, URZ, URZ ;  /* 0x000000ff04047290 */ /* 0x000fe2000fffe1ff */
[----:B0-----:R-:W-:-:S05]  /*0650*/  IMAD.WIDE.U32 R2, R0, 0x4, R2 ;  /* 0x0000000400027825 */ /* 0x001fca00078e0002 */
[----:B------:R-:W-:-:S07]  /*0660*/  MOV R5, R3 ;  /* 0x0000000300057202 */ /* 0x000fce0000000f00 */
.L_x_114:
[----:B------:R-:W-:-:S06]  /*0670*/  IMAD.MOV.U32 R3, RZ, RZ, R5 ;  /* 0x000000ffff037224 */ /* 0x000fcc00078e0005 */
[----:B------:R0:W2:Y:S01]  /*0680*/  LDG.E R3, desc[UR10][R2.64] ;  /* 0x0000000a02037981 */ /* 0x0000a2000c1e1900 */
[----:B------:R-:W-:-:S04]  /*0690*/  UIADD3 UR4, UPT, UPT, UR4, 0x1, URZ ;  /* 0x0000000104047890 */ /* 0x000fc8000fffe0ff */
[----:B------:R-:W-:Y:S01]  /*06a0*/  UISETP.NE.AND UP0, UPT, UR4, URZ, UPT ;  /* 0x000000ff0400728c */ /* 0x000fe2000bf05270 */
[----:B0-----:R-:W-:-:S04]  /*06b0*/  IADD3 R2, P0, PT, R2, 0x4, RZ ;  /* 0x0000000402027810 */ /* 0x001fc80007f1e0ff */
[----:B------:R-:W-:Y:S01]  /*06c0*/  IADD3.X R5, PT, PT, RZ, R5, RZ, P0, !PT ;  /* 0x00000005ff057210 */ /* 0x000fe200007fe4ff */
[----:B--2---:R-:W-:-:S03]  /*06d0*/  FADD R4, R3, R4 ;  /* 0x0000000403047221 */ /* 0x004fc60000000000 */
[----:B------:R-:W-:Y:S05]  /*06e0*/  BRA.U UP0, `(.L_x_114) ;  /* 0xfffffffd00e07547 */ /* 0x000fea000b83ffff */
.L_x_109:
[----:B------:R-:W-:Y:S01]  /*06f0*/  VIADD R0, R4, 0xf3000000 ;  /* 0xf300000004007836 */ /* 0x000fe20000000000 */
[----:B------:R0:W1:Y:S04]  /*0700*/  MUFU.RSQ R5, R4 ;  /* 0x0000000400057308 */ /* 0x0000680000001400 */
[----:B------:R-:W-:-:S13]  /*0710*/  ISETP.GT.U32.AND P0, PT, R0, 0x727fffff, PT ;  /* 0x727fffff0000780c */ /* 0x000fda0003f04070 */
[----:B01----:R-:W-:Y:S05]  /*0720*/  @!P0 BRA `(.L_x_115) ;  /* 0x0000000000148947 */ /* 0x003fea0003800000 */
[----:B------:R-:W-:Y:S02]  /*0730*/  MOV R0, R4 ;  /* 0x0000000400007202 */ /* 0x000fe40000000f00 */
[----:B------:R-:W-:-:S07]  /*0740*/  MOV R4, 0x760 ;  /* 0x0000076000047802 */ /* 0x000fce0000000f00 */
[----:B------:R-:W-:Y:S05]  /*0750*/  CALL.REL.NOINC `($__internal_2_$__cuda_sm20_sqrt_rn_f32_slowpath) ;  /* 0x0000000000647944 */ /* 0x000fea0003c00000 */
[----:B------:R-:W-:Y:S01]  /*0760*/  IMAD.MOV.U32 R2, RZ, RZ, R0 ;  /* 0x000000ffff027224 */ /* 0x000fe200078e0000 */
[----:B------:R-:W-:Y:S06]  /*0770*/  BRA `(.L_x_116) ;  /* 0x0000000000107947 */ /* 0x000fec0003800000 */
.L_x_115:
[C---:B------:R-:W-:Y:S01]  /*0780*/  FMUL.FTZ R3, R5.reuse, R4 ;  /* 0x0000000405037220 */ /* 0x040fe20000410000 */
[----:B------:R-:W-:-:S03]  /*0790*/  FMUL.FTZ R0, R5, 0.5 ;  /* 0x3f00000005007820 */ /* 0x000fc60000410000 */
[----:B------:R-:W-:-:S04]  /*07a0*/  FFMA R2, -R3, R3, R4 ;  /* 0x0000000303027223 */ /* 0x000fc80000000104 */
[----:B------:R-:W-:-:S07]  /*07b0*/  FFMA R2, R2, R0, R3 ;  /* 0x0000000002027223 */ /* 0x000fce0000000003 */
.L_x_116:
[----:B------:R-:W0:Y:S01]  /*07c0*/  LDCU UR4, c[0x0][0x394] ;  /* 0x00007280ff0477ac */ /* 0x000e220008000800 */
[----:B------:R-:W1:Y:S01]  /*07d0*/  MUFU.RCP R3, R2 ;  /* 0x0000000200037308 */ /* 0x000e620000001000 */
[----:B0-----:R-:W-:Y:S01]  /*07e0*/  MOV R5, UR4 ;  /* 0x0000000400057c02 */ /* 0x001fe20008000f00 */
[----:B-1----:R-:W-:Y:S01]  /*07f0*/  FFMA R0, R3, -R2, 1 ;  /* 0x3f80000003007423 */ /* 0x002fe20000000802 */
[----:B------:R-:W-:-:S05]  /*0800*/  FSETP.GT.AND P2, PT, R2, UR4, PT ;  /* 0x0000000402007c0b */ /* 0x000fca000bf44000 */
[----:B------:R-:W0:Y:S01]  /*0810*/  FCHK P0, R5, R2 ;  /* 0x0000000205007302 */ /* 0x000e220000000000 */
[----:B------:R-:W-:-:S04]  /*0820*/  FFMA R0, R3, R0, R3 ;  /* 0x0000000003007223 */ /* 0x000fc80000000003 */
[----:B------:R-:W-:-:S04]  /*0830*/  FFMA R3, R0, UR4, RZ ;  /* 0x0000000400037c23 */ /* 0x000fc800080000ff */
[----:B------:R-:W-:-:S04]  /*0840*/  FFMA R4, R3, -R2, UR4 ;  /* 0x0000000403047e23 */ /* 0x000fc80008000802 */
[----:B------:R-:W-:Y:S01]  /*0850*/  FFMA R0, R0, R4, R3 ;  /* 0x0000000400007223 */ /* 0x000fe20000000003 */
[----:B0-----:R-:W-:Y:S06]  /*0860*/  @!P0 BRA `(.L_x_117) ;  /* 0x0000000000108947 */ /* 0x001fec0003800000 */
[----:B------:R-:W-:Y:S01]  /*0870*/  IMAD.MOV.U32 R0, RZ, RZ, R2 ;  /* 0x000000ffff007224 */ /* 0x000fe200078e0002 */
[----:B------:R-:W-:-:S07]  /*0880*/  MOV R2, 0x8a0 ;  /* 0x000008a000027802 */ /* 0x000fce0000000f00 */
[----:B------:R-:W-:Y:S05]  /*0890*/  CALL.REL.NOINC `($__internal_3_$__cuda_sm3x_div_rn_noftz_f32_slowpath) ;  /* 0x0000000000747944 */ /* 0x000fea0003c00000 */
[----:B------:R-:W-:-:S07]  /*08a0*/  MOV R0, R5 ;  /* 0x0000000500007202 */ /* 0x000fce0000000f00 */
.L_x_117:
[----:B------:R-:W0:Y:S01]  /*08b0*/  LDC.64 R2, c[0x0][0x388] ;  /* 0x0000e200ff027b82 */ /* 0x000e220000000a00 */
[----:B------:R-:W-:-:S05]  /*08c0*/  FSEL R5, R0, 1, P2 ;  /* 0x3f80000000057808 */ /* 0x000fca0001000000 */
[----:B0-----:R-:W-:Y:S01]  /*08d0*/  STG.E desc[UR10][R2.64], R5 ;  /* 0x0000000502007986 */ /* 0x001fe2000c10190a */
[----:B------:R-:W-:Y:S05]  /*08e0*/  EXIT ;  /* 0x000000000000794d */ /* 0x000fea0003800000 */
        .weak           $__internal_2_$__cuda_sm20_sqrt_rn_f32_slowpath
        .type           $__internal_2_$__cuda_sm20_sqrt_rn_f32_slowpath,@function
        .size           $__internal_2_$__cuda_sm20_sqrt_rn_f32_slowpath,($__internal_3_$__cuda_sm3x_div_rn_noftz_f32_slowpath - $__internal_2_$__cuda_sm20_sqrt_rn_f32_slowpath)
$__internal_2_$__cuda_sm20_sqrt_rn_f32_slowpath:
[----:B------:R-:W-:-:S13]  /*08f0*/  LOP3.LUT P0, RZ, R0, 0x7fffffff, RZ, 0xc0, !PT ;  /* 0x7fffffff00ff7812 */ /* 0x000fda000780c0ff */
[----:B------:R-:W-:Y:S01]  /*0900*/  @!P0 IMAD.MOV.U32 R2, RZ, RZ, R0 ;  /* 0x000000ffff028224 */ /* 0x000fe200078e0000 */
[----:B------:R-:W-:Y:S06]  /*0910*/  @!P0 BRA `(.L_x_118) ;  /* 0x0000000000448947 */ /* 0x000fec0003800000 */
[----:B------:R-:W-:-:S13]  /*0920*/  FSETP.GEU.FTZ.AND P0, PT, R0, RZ, PT ;  /* 0x000000ff0000720b */ /* 0x000fda0003f1e000 */
[----:B------:R-:W-:Y:S01]  /*0930*/  @!P0 MOV R2, 0x7fffffff ;  /* 0x7fffffff00028802 */ /* 0x000fe20000000f00 */
[----:B------:R-:W-:Y:S06]  /*0940*/  @!P0 BRA `(.L_x_118) ;  /* 0x0000000000388947 */ /* 0x000fec0003800000 */
[----:B------:R-:W-:-:S13]  /*0950*/  FSETP.GTU.FTZ.AND P0, PT, |R0|, +INF , PT ;  /* 0x7f8000000000780b */ /* 0x000fda0003f1c200 */
[----:B------:R-:W-:Y:S01]  /*0960*/  @P0 FADD.FTZ R2, R0, 1 ;  /* 0x3f80000000020421 */ /* 0x000fe20000010000 */
[----:B------:R-:W-:Y:S06]  /*0970*/  @P0 BRA `(.L_x_118) ;  /* 0x00000000002c0947 */ /* 0x000fec0003800000 */
[----:B------:R-:W-:-:S13]  /*0980*/  FSETP.NEU.FTZ.AND P0, PT, |R0|, +INF , PT ;  /* 0x7f8000000000780b */ /* 0x000fda0003f1d200 */
[----:B------:R-:W-:Y:S01]  /*0990*/  @!P0 IMAD.MOV.U32 R2, RZ, RZ, R0 ;  /* 0x000000ffff028224 */ /* 0x000fe200078e0000 */
[----:B------:R-:W-:Y:S06]  /*09a0*/  @!P0 BRA `(.L_x_118) ;  /* 0x0000000000208947 */ /* 0x000fec0003800000 */
[----:B------:R-:W-:-:S04]  /*09b0*/  FFMA R0, R0, 1.84467440737095516160e+19, RZ ;  /* 0x5f80000000007823 */ /* 0x000fc800000000ff */
[----:B------:R-:W0:Y:S02]  /*09c0*/  MUFU.RSQ R3, R0 ;  /* 0x0000000000037308 */ /* 0x000e240000001400 */
[----:B0-----:R-:W-:Y:S01]  /*09d0*/  FMUL.FTZ R5, R0, R3 ;  /* 0x0000000300057220 */ /* 0x001fe20000410000 */
[----:B------:R-:W-:-:S03]  /*09e0*/  FMUL.FTZ R3, R3, 0.5 ;  /* 0x3f00000003037820 */ /* 0x000fc60000410000 */
[----:B------:R-:W-:-:S04]  /*09f0*/  FADD.FTZ R2, -R5, -RZ ;  /* 0x800000ff05027221 */ /* 0x000fc80000010100 */
[----:B------:R-:W-:-:S04]  /*0a00*/  FFMA R2, R5, R2, R0 ;  /* 0x0000000205027223 */ /* 0x000fc80000000000 */
[----:B------:R-:W-:-:S04]  /*0a10*/  FFMA R2, R2, R3, R5 ;  /* 0x0000000302027223 */ /* 0x000fc80000000005 */
[----:B------:R-:W-:-:S07]  /*0a20*/  FMUL.FTZ R2, R2, 2.3283064365386962891e-10 ;  /* 0x2f80000002027820 */ /* 0x000fce0000410000 */
.L_x_118:
[----:B------:R-:W-:Y:S01]  /*0a30*/  HFMA2 R3, -RZ, RZ, 0, 0 ;  /* 0x00000000ff037431 */ /* 0x000fe200000001ff */
[----:B------:R-:W-:Y:S01]  /*0a40*/  MOV R0, R2 ;  /* 0x0000000200007202 */ /* 0x000fe20000000f00 */
[----:B------:R-:W-:-:S04]  /*0a50*/  IMAD.MOV.U32 R2, RZ, RZ, R4 ;  /* 0x000000ffff027224 */ /* 0x000fc800078e0004 */
[----:B------:R-:W-:Y:S05]  /*0a60*/  RET.REL.NODEC R2 `(_Z19__CU_ReduceAndScalePfS_if) ;  /* 0xfffffff402647950 */ /* 0x000fea0003c3ffff */
        .weak           $__internal_3_$__cuda_sm3x_div_rn_noftz_f32_slowpath
        .type           $__internal_3_$__cuda_sm3x_div_rn_noftz_f32_slowpath,@function
        .size           $__internal_3_$__cuda_sm3x_div_rn_noftz_f32_slowpath,(.L_x_159 - $__internal_3_$__cuda_sm3x_div_rn_noftz_f32_slowpath)
$__internal_3_$__cuda_sm3x_div_rn_noftz_f32_slowpath:
[----:B------:R-:W0:Y:S01]  /*0a70*/  LDC R3, c[0x0][0x394] ;  /* 0x0000e500ff037b82 */ /* 0x000e220000000800 */
[----:B------:R-:W-:-:S04]  /*0a80*/  SHF.R.U32.HI R4, RZ, 0x17, R0 ;  /* 0x00000017ff047819 */ /* 0x000fc80000011600 */
[----:B------:R-:W-:-:S03]  /*0a90*/  LOP3.LUT R11, R4, 0xff, RZ, 0xc0, !PT ;  /* 0x000000ff040b7812 */ /* 0x000fc600078ec0ff */
[----:B------:R-:W1:Y:S02]  /*0aa0*/  LDC R5, c[0x0][0x394] ;  /* 0x0000e500ff057b82 */ /* 0x000e640000000800 */
[----:B------:R-:W-:-:S05]  /*0ab0*/  VIADD R8, R11, 0xffffffff ;  /* 0xffffffff0b087836 */ /* 0x000fca0000000000 */
[----:B------:R-:W-:Y:S02]  /*0ac0*/  ISETP.GT.U32.AND P0, PT, R8, 0xfd, PT ;  /* 0x000000fd0800780c */ /* 0x000fe40003f04070 */
[----:B0-----:R-:W-:-:S04]  /*0ad0*/  SHF.R.U32.HI R4, RZ, 0x17, R3 ;  /* 0x00000017ff047819 */ /* 0x001fc80000011603 */
[----:B------:R-:W-:-:S04]  /*0ae0*/  LOP3.LUT R4, R4, 0xff, RZ, 0xc0, !PT ;  /* 0x000000ff04047812 */ /* 0x000fc800078ec0ff */
[----:B------:R-:W-:-:S04]  /*0af0*/  IADD3 R7, PT, PT, R4, -0x1, RZ ;  /* 0xffffffff04077810 */ /* 0x000fc80007ffe0ff */
[----:B------:R-:W-:-:S13]  /*0b00*/  ISETP.GT.U32.OR P0, PT, R7, 0xfd, P0 ;  /* 0x000000fd0700780c */ /* 0x000fda0000704470 */
[----:B------:R-:W-:Y:S01]  /*0b10*/  @!P0 IMAD.MOV.U32 R6, RZ, RZ, RZ ;  /* 0x000000ffff068224 */ /* 0x000fe200078e00ff */
[----:B-1----:R-:W-:Y:S06]  /*0b20*/  @!P0 BRA `(.L_x_119) ;  /* 0x00000000005c8947 */ /* 0x002fec0003800000 */
        /* <DEDUP_REMOVED lines=19> */
[----:B------:R-:W-:Y:S02]  /*0c60*/  @!P0 IMAD.MOV.U32 R6, RZ, RZ, -0x40 ;  /* 0xffffffc0ff068424 */ /* 0x000fe400078e00ff */
[----:B------:R-:W-:Y:S01]  /*0c70*/  @!P0 FFMA R5, R3, 1.84467440737095516160e+19, RZ ;  /* 0x5f80000003058823 */ /* 0x000fe200000000ff */
[----:B------:R-:W-:Y:S02]  /*0c80*/  @!P1 FFMA R0, R0, 1.84467440737095516160e+19, RZ ;  /* 0x5f80000000009823 */ /* 0x000fe400000000ff */
[----:B------:R-:W-:-:S07]  /*0c90*/  @!P1 IADD3 R6, PT, PT, R6, 0x40, RZ ;  /* 0x0000004006069810 */ /* 0x000fce0007ffe0ff */
.L_x_119:
[----:B------:R-:W-:Y:S01]  /*0ca0*/  LEA R3, R11, 0xc0800000, 0x17 ;  /* 0xc08000000b037811 */ /* 0x000fe200078eb8ff */
[----:B------:R-:W-:-:S03]  /*0cb0*/  VIADD R4, R4, 0xffffff81 ;  /* 0xffffff8104047836 */ /* 0x000fc60000000000 */
[----:B------:R-:W-:Y:S01]  /*0cc0*/  IADD3 R3, PT, PT, -R3, R0, RZ ;  /* 0x0000000003037210 */ /* 0x000fe20007ffe1ff */
[----:B------:R-:W-:-:S03]  /*0cd0*/  IMAD R0, R4, -0x800000, R5 ;  /* 0xff80000004007824 */ /* 0x000fc600078e0205 */
        /* <DEDUP_REMOVED lines=13> */
[----:B------:R-:W-:-:S05]  /*0db0*/  IADD3 R6, PT, PT, R0, R3, RZ ;  /* 0x0000000300067210 */ /* 0x000fca0007ffe0ff */
        /* <DEDUP_REMOVED lines=11> */
[-CC-:B------:R-:W-:Y:S01]  /*0e70*/  FFMA.RM R3, R10, R8.reuse, R7.reuse ;  /* 0x000000080a037223 */ /* 0x180fe20000004007 */
[C---:B------:R-:W-:Y:S02]  /*0e80*/  ISETP.NE.AND P3, PT, R6.reuse, RZ, PT ;  /* 0x000000ff0600720c */ /* 0x040fe40003f65270 */
[----:B------:R-:W-:Y:S02]  /*0e90*/  ISETP.NE.AND P1, PT, R6, RZ, PT ;  /* 0x000000ff0600720c */ /* 0x000fe40003f25270 */
[----:B------:R-:W-:Y:S01]  /*0ea0*/  LOP3.LUT R4, R0, 0x7fffff, RZ, 0xc0, !PT ;  /* 0x007fffff00047812 */ /* 0x000fe200078ec0ff */
[----:B------:R-:W-:Y:S01]  /*0eb0*/  FFMA.RP R0, R10, R8, R7 ;  /* 0x000000080a007223 */ /* 0x000fe20000008007 */
[----:B------:R-:W-:Y:S02]  /*0ec0*/  IADD3 R7, PT, PT, R6, 0x20, RZ ;  /* 0x0000002006077810 */ /* 0x000fe40007ffe0ff */
        /* <DEDUP_REMOVED lines=11> */
[----:B------:R-:W-:-:S05]  /*0f80*/  LOP3.LUT R0, R0, R3, RZ, 0xc0, !PT ;  /* 0x0000000300007212 */ /* 0x000fca00078ec0ff */
[----:B------:R-:W-:-:S05]  /*0f90*/  IMAD.IADD R0, R7, 0x1, R0 ;  /* 0x0000000107007824 */ /* 0x000fca00078e0200 */
[----:B------:R-:W-:Y:S01]  /*0fa0*/  LOP3.LUT R5, R0, R5, RZ, 0xfc, !PT ;  /* 0x0000000500057212 */ /* 0x000fe200078efcff */
[----:B------:R-:W-:Y:S06]  /*0fb0*/  BRA `(.L_x_126) ;  /* 0x0000000000347947 */ /* 0x000fec0003800000 */
.L_x_125:
[----:B------:R-:W-:-:S04]  /*0fc0*/  LOP3.LUT R5, R5, 0x80000000, RZ, 0xc0, !PT ;  /* 0x8000000005057812 */ /* 0x000fc800078ec0ff */
[----:B------:R-:W-:Y:S01]  /*0fd0*/  LOP3.LUT R5, R5, 0x7f800000, RZ, 0xfc, !PT ;  /* 0x7f80000005057812 */ /* 0x000fe200078efcff */
[----:B------:R-:W-:Y:S06]  /*0fe0*/  BRA `(.L_x_126) ;  /* 0x0000000000287947 */ /* 0x000fec0003800000 */
.L_x_124:
[----:B------:R-:W-:Y:S01]  /*0ff0*/  LEA R5, R3, R5, 0x17 ;  /* 0x0000000503057211 */ /* 0x000fe200078eb8ff */
[----:B------:R-:W-:Y:S06]  /*1000*/  BRA `(.L_x_126) ;  /* 0x0000000000207947 */ /* 0x000fec0003800000 */
.L_x_123:
[----:B------:R-:W-:-:S04]  /*1010*/  LOP3.LUT R5, R0, 0x80000000, R5, 0x48, !PT ;  /* 0x8000000000057812 */ /* 0x000fc800078e4805 */
[----:B------:R-:W-:Y:S01]  /*1020*/  LOP3.LUT R5, R5, 0x7f800000, RZ, 0xfc, !PT ;  /* 0x7f80000005057812 */ /* 0x000fe200078efcff */
[----:B------:R-:W-:Y:S06]  /*1030*/  BRA `(.L_x_126) ;  /* 0x0000000000147947 */ /* 0x000fec0003800000 */
.L_x_122:
[----:B------:R-:W-:Y:S01]  /*1040*/  LOP3.LUT R5, R0, 0x80000000, R5, 0x48, !PT ;  /* 0x8000000000057812 */ /* 0x000fe200078e4805 */
[----:B------:R-:W-:Y:S06]  /*1050*/  BRA `(.L_x_126) ;  /* 0x00000000000c7947 */ /* 0x000fec0003800000 */
.L_x_121:
[----:B------:R-:W0:Y:S01]  /*1060*/  MUFU.RSQ R5, -QNAN ;  /* 0xffc0000000057908 */ /* 0x000e220000001400 */
[----:B------:R-:W-:Y:S05]  /*1070*/  BRA `(.L_x_126) ;  /* 0x0000000000047947 */ /* 0x000fea0003800000 */
.L_x_120:
[----:B------:R-:W-:-:S07]  /*1080*/  FADD.FTZ R5, R0, R3 ;  /* 0x0000000300057221 */ /* 0x000fce0000010000 */
.L_x_126:
[----:B------:R-:W-:-:S04]  /*1090*/  HFMA2 R3, -RZ, RZ, 0, 0 ;  /* 0x00000000ff037431 */ /* 0x000fc800000001ff */
[----:B0-----:R-:W-:Y:S05]  /*10a0*/  RET.REL.NODEC R2 `(_Z19__CU_ReduceAndScalePfS_if) ;  /* 0xffffffec02d47950 */ /* 0x001fea0003c3ffff */
.L_x_127:
        /* <DEDUP_REMOVED lines=13> */
.L_x_159:


//--------------------- .text._Z22__CU_ComputeSquaredSumPfS_i --------------------------
	.section	.text._Z22__CU_ComputeSquaredSumPfS_i,"ax",@progbits
	.align	128
        .global         _Z22__CU_ComputeSquaredSumPfS_i
        .type           _Z22__CU_ComputeSquaredSumPfS_i,@function
        .size           _Z22__CU_ComputeSquaredSumPfS_i,(.L_x_166 - _Z22__CU_ComputeSquaredSumPfS_i)
        .other          _Z22__CU_ComputeSquaredSumPfS_i,@"STO_CUDA_ENTRY STV_DEFAULT"
_Z22__CU_ComputeSquaredSumPfS_i:
.text._Z22__CU_ComputeSquaredSumPfS_i:
[----:B------:R-:W-:Y:S01]  /*0000*/  LDC R1, c[0x0][0x37c] ;  /* 0x0000df00ff017b82 */ /* 0x000fe20000000800 */
[----:B------:R-:W0:Y:S01]  /*0010*/  S2R R8, SR_TID.X ;  /* 0x0000000000087919 */ /* 0x000e220000002100 */
[----:B------:R-:W1:Y:S01]  /*0020*/  LDCU UR4, c[0x0][0x360] ;  /* 0x00006c00ff0477ac */ /* 0x000e620008000800 */
[----:B------:R-:W-:Y:S01]  /*0030*/  BSSY.RECONVERGENT B0, `(.L_x_128) ;  /* 0x0000013000007945 */ /* 0x000fe20003800200 */
[----:B------:R-:W-:Y:S01]  /*0040*/  IMAD.MOV.U32 R7, RZ, RZ, RZ ;  /* 0x000000ffff077224 */ /* 0x000fe200078e00ff */
[----:B------:R-:W0:Y:S01]  /*0050*/  S2R R9, SR_CTAID.X ;  /* 0x0000000000097919 */ /* 0x000e220000002500 */
[----:B------:R-:W2:Y:S01]  /*0060*/  LDCU UR5, c[0x0][0x390] ;  /* 0x00007200ff0577ac */ /* 0x000ea20008000800 */
[----:B------:R-:W3:Y:S01]  /*0070*/  LDCU.64 UR6, c[0x0][0x358] ;  /* 0x00006b00ff0677ac */ /* 0x000ee20008000a00 */
[----:B-1----:R-:W-:Y:S02]  /*0080*/  IMAD.U32 R6, RZ, RZ, UR4 ;  /* 0x00000004ff067e24 */ /* 0x002fe4000f8e00ff */
[----:B0-----:R-:W-:-:S05]  /*0090*/  IMAD R0, R9, UR4, R8 ;  /* 0x0000000409007c24 */ /* 0x001fca000f8e0208 */
[----:B--2---:R-:W-:-:S13]  /*00a0*/  ISETP.GE.AND P0, PT, R0, UR5, PT ;  /* 0x0000000500007c0c */ /* 0x004fda000bf06270 */
[----:B---3--:R-:W-:Y:S05]  /*00b0*/  @P0 BRA `(.L_x_129) ;  /* 0x0000000000280947 */ /* 0x008fea0003800000 */
[----:B------:R-:W0:Y:S01]  /*00c0*/  LDC.64 R4, c[0x0][0x380] ;  /* 0x0000e000ff047b82 */ /* 0x000e220000000a00 */
[----:B------:R-:W1:Y:S01]  /*00d0*/  LDCU UR4, c[0x0][0x370] ;  /* 0x00006e00ff0477ac */ /* 0x000e620008000800 */
[----:B------:R-:W-:Y:S02]  /*00e0*/  HFMA2 R7, -RZ, RZ, 0, 0 ;  /* 0x00000000ff077431 */ /* 0x000fe400000001ff */
[----:B-1----:R-:W-:-:S07]  /*00f0*/  IMAD R11, R6, UR4, RZ ;  /* 0x00000004060b7c24 */ /* 0x002fce000f8e02ff */
.L_x_130:
[----:B0-----:R-:W-:-:S06]  /*0100*/  IMAD.WIDE R2, R0, 0x4, R4 ;  /* 0x0000000400027825 */ /* 0x001fcc00078e0204 */
[----:B------:R-:W2:Y:S01]  /*0110*/  LDG.E R2, desc[UR6][R2.64] ;  /* 0x0000000602027981 */ /* 0x000ea2000c1e1900 */
[----:B------:R-:W-:-:S05]  /*0120*/  IMAD.IADD R0, R11, 0x1, R0 ;  /* 0x000000010b007824 */ /* 0x000fca00078e0200 */
[----:B------:R-:W-:Y:S01]  /*0130*/  ISETP.GE.AND P0, PT, R0, UR5, PT ;  /* 0x0000000500007c0c */ /* 0x000fe2000bf06270 */
[----:B--2---:R-:W-:-:S12]  /*0140*/  FFMA R7, R2, R2, R7 ;  /* 0x0000000202077223 */ /* 0x004fd80000000007 */
[----:B------:R-:W-:Y:S05]  /*0150*/  @!P0 BRA `(.L_x_130) ;  /* 0xfffffffc00e88947 */ /* 0x000fea000383ffff */
.L_x_129:
[----:B------:R-:W-:Y:S05]  /*0160*/  BSYNC.RECONVERGENT B0 ;  /* 0x0000000000007941 */ /* 0x000fea0003800200 */
.L_x_128:
[----:B------:R-:W0:Y:S01]  /*0170*/  S2UR UR5, SR_CgaCtaId ;  /* 0x00000000000579c3 */ /* 0x000e220000008800 */
[----:B------:R-:W-:Y:S01]  /*0180*/  UMOV UR4, 0x400 ;  /* 0x0000040000047882 */ /* 0x000fe20000000000 */
[----:B------:R-:W-:Y:S02]  /*0190*/  ISETP.GE.U32.AND P1, PT, R6, 0x2, PT ;  /* 0x000000020600780c */ /* 0x000fe40003f26070 */
[----:B------:R-:W-:Y:S01]  /*01a0*/  ISETP.NE.AND P0, PT, R8, RZ, PT ;  /* 0x000000ff0800720c */ /* 0x000fe20003f05270 */
[----:B0-----:R-:W-:-:S06]  /*01b0*/  ULEA UR4, UR5, UR4, 0x18 ;  /* 0x0000000405047291 */ /* 0x001fcc000f8ec0ff */
[----:B------:R-:W-:-:S05]  /*01c0*/  LEA R0, R8, UR4, 0x2 ;  /* 0x0000000408007c11 */ /* 0x000fca000f8e10ff */
[----:B------:R0:W-:Y:S01]  /*01d0*/  STS [R0], R7 ;  /* 0x0000000700007388 */ /* 0x0001e20000000800 */
[----:B------:R-:W-:Y:S06]  /*01e0*/  BAR.SYNC.DEFER_BLOCKING 0x0 ;  /* 0x0000000000007b1d */ /* 0x000fec0000010000 */
[----:B------:R-:W-:Y:S05]  /*01f0*/  @!P1 BRA `(.L_x_131) ;  /* 0x00000000002c9947 */ /* 0x000fea0003800000 */
.L_x_132:
[----:B------:R-:W-:-:S04]  /*0200*/  SHF.R.U32.HI R5, RZ, 0x1, R6 ;  /* 0x00000001ff057819 */ /* 0x000fc80000011606 */
[----:B------:R-:W-:-:S13]  /*0210*/  ISETP.GE.U32.AND P1, PT, R8, R5, PT ;  /* 0x000000050800720c */ /* 0x000fda0003f26070 */
[----:B------:R-:W-:Y:S01]  /*0220*/  @!P1 LEA R2, R5, R0, 0x2 ;  /* 0x0000000005029211 */ /* 0x000fe200078e10ff */
[----:B------:R-:W-:Y:S05]  /*0230*/  @!P1 LDS R3, [R0] ;  /* 0x0000000000039984 */ /* 0x000fea0000000800 */
[----:B------:R-:W1:Y:S02]  /*0240*/  @!P1 LDS R2, [R2] ;  /* 0x0000000002029984 */ /* 0x000e640000000800 */
[----:B-1----:R-:W-:-:S05]  /*0250*/  @!P1 FADD R3, R2, R3 ;  /* 0x0000000302039221 */ /* 0x002fca0000000000 */
[----:B------:R1:W-:Y:S01]  /*0260*/  @!P1 STS [R0], R3 ;  /* 0x0000000300009388 */ /* 0x0003e20000000800 */
[----:B------:R-:W-:Y:S01]  /*0270*/  BAR.SYNC.DEFER_BLOCKING 0x0 ;  /* 0x0000000000007b1d */ /* 0x000fe20000010000 */
[----:B------:R-:W-:Y:S01]  /*0280*/  ISETP.GT.U32.AND P1, PT, R6, 0x3, PT ;  /* 0x000000030600780c */ /* 0x000fe20003f24070 */
[----:B------:R-:W-:-:S12]  /*0290*/  IMAD.MOV.U32 R6, RZ, RZ, R5 ;  /* 0x000000ffff067224 */ /* 0x000fd800078e0005 */
[----:B-1----:R-:W-:Y:S05]  /*02a0*/  @P1 BRA `(.L_x_132) ;  /* 0xfffffffc00d41947 */ /* 0x002fea000383ffff */
.L_x_131:
[----:B------:R-:W-:Y:S05]  /*02b0*/  @P0 EXIT ;  /* 0x000000000000094d */ /* 0x000fea0003800000 */
[----:B------:R-:W1:Y:S01]  /*02c0*/  S2UR UR5, SR_CgaCtaId ;  /* 0x00000000000579c3 */ /* 0x000e620000008800 */
[----:B------:R-:W-:-:S07]  /*02d0*/  UMOV UR4, 0x400 ;  /* 0x0000040000047882 */ /* 0x000fce0000000000 */
[----:B------:R-:W2:Y:S01]  /*02e0*/  LDC.64 R2, c[0x0][0x388] ;  /* 0x0000e200ff027b82 */ /* 0x000ea20000000a00 */
[----:B-1----:R-:W-:Y:S01]  /*02f0*/  ULEA UR4, UR5, UR4, 0x18 ;  /* 0x0000000405047291 */ /* 0x002fe2000f8ec0ff */
[----:B--2---:R-:W-:-:S08]  /*0300*/  IMAD.WIDE.U32 R2, R9, 0x4, R2 ;  /* 0x0000000409027825 */ /* 0x004fd000078e0002 */
[----:B------:R-:W1:Y:S04]  /*0310*/  LDS R5, [UR4] ;  /* 0x00000004ff057984 */ /* 0x000e680008000800 */
[----:B-1----:R-:W-:Y:S01]  /*0320*/  STG.E desc[UR6][R2.64], R5 ;  /* 0x0000000502007986 */ /* 0x002fe2000c101906 */
[----:B------:R-:W-:Y:S05]  /*0330*/  EXIT ;  /* 0x000000000000794d */ /* 0x000fea0003800000 */
.L_x_133:
        /* <DEDUP_REMOVED lines=12> */
.L_x_166:


//--------------------- .text._Z20__CU_UpdateParameterPfPKffi --------------------------
	.section	.text._Z20__CU_UpdateParameterPfPKffi,"ax",@progbits
	.align	128
        .global         _Z20__CU_UpdateParameterPfPKffi
        .type           _Z20__CU_UpdateParameterPfPKffi,@function
        .size           _Z20__CU_UpdateParameterPfPKffi,(.L_x_167 - _Z20__CU_UpdateParameterPfPKffi)
        .other          _Z20__CU_UpdateParameterPfPKffi,@"STO_CUDA_ENTRY STV_DEFAULT"
_Z20__CU_UpdateParameterPfPKffi:
.text._Z20__CU_UpdateParameterPfPKffi:
        /* <DEDUP_REMOVED lines=13> */
[----:B-1----:R-:W2:Y:S01]  /*00d0*/  LDG.E R2, desc[UR4][R2.64] ;  /* 0x0000000402027981 */ /* 0x002ea2000c1e1900 */
[----:B---3--:R-:W-:-:S05]  /*00e0*/  IMAD.WIDE R4, R7, 0x4, R4 ;  /* 0x0000000407047825 */ /* 0x008fca00078e0204 */
[----:B------:R-:W2:Y:S02]  /*00f0*/  LDG.E R7, desc[UR4][R4.64] ;  /* 0x0000000404077981 */ /* 0x000ea4000c1e1900 */
[----:B--2---:R-:W-:-:S05]  /*0100*/  FFMA R7, -R2, UR6, R7 ;  /* 0x0000000602077c23 */ /* 0x004fca0008000107 */
[----:B------:R-:W-:Y:S01]  /*0110*/  STG.E desc[UR4][R4.64], R7 ;  /* 0x0000000704007986 */ /* 0x000fe2000c101904 */
[----:B------:R-:W-:Y:S05]  /*0120*/  EXIT ;  /* 0x000000000000794d */ /* 0x000fea0003800000 */
.L_x_134:
        /* <DEDUP_REMOVED lines=13> */
.L_x_167:


//--------------------- .text._Z11__CU_VecAddPfS_S_ii --------------------------
	.section	.text._Z11__CU_VecAddPfS_S_ii,"ax",@progbits
	.align	128
        .global         _Z11__CU_VecAddPfS_S_ii
        .type           _Z11__CU_VecAddPfS_S_ii,@function
        .size           _Z11__CU_VecAddPfS_S_ii,(.L_x_168 - _Z11__CU_VecAddPfS_S_ii)
        .other          _Z11__CU_VecAddPfS_S_ii,@"STO_CUDA_ENTRY STV_DEFAULT"
_Z11__CU_VecAddPfS_S_ii:
.text._Z11__CU_VecAddPfS_S_ii:
[----:B------:R-:W-:Y:S01]  /*0000*/  LDC R1, c[0x0][0x37c] ;  /* 0x0000df00ff017b82 */ /* 0x000fe20000000800 */
[----:B------:R-:W0:Y:S07]  /*0010*/  S2R R2, SR_TID.X ;  /* 0x0000000000027919 */ /* 0x000e2e0000002100 */
[----:B------:R-:W1:Y:S01]  /*0020*/  LDC R0, c[0x0][0x364] ;  /* 0x0000d900ff007b82 */ /* 0x000e620000000800 */
[----:B------:R-:W2:Y:S01]  /*0030*/  LDCU.64 UR6, c[0x0][0x398] ;  /* 0x00007300ff0677ac */ /* 0x000ea20008000a00 */
[----:B------:R-:W1:Y:S06]  /*0040*/  S2R R3, SR_TID.Y ;  /* 0x0000000000037919 */ /* 0x000e6c0000002200 */
[----:B------:R-:W0:Y:S08]  /*0050*/  S2UR UR5, SR_CTAID.X ;  /* 0x00000000000579c3 */ /* 0x000e300000002500 */
[----:B------:R-:W0:Y:S08]  /*0060*/  LDC R7, c[0x0][0x360] ;  /* 0x0000d800ff077b82 */ /* 0x000e300000000800 */
[----:B------:R-:W1:Y:S01]  /*0070*/  S2UR UR4, SR_CTAID.Y ;  /* 0x00000000000479c3 */ /* 0x000e620000002600 */
[----:B0-----:R-:W-:-:S05]  /*0080*/  IMAD R7, R7, UR5, R2 ;  /* 0x0000000507077c24 */ /* 0x001fca000f8e0202 */
[----:B--2---:R-:W-:Y:S01]  /*0090*/  ISETP.GE.AND P0, PT, R7, UR7, PT ;  /* 0x0000000707007c0c */ /* 0x004fe2000bf06270 */
[----:B-1----:R-:W-:-:S05]  /*00a0*/  IMAD R0, R0, UR4, R3 ;  /* 0x0000000400007c24 */ /* 0x002fca000f8e0203 */
[----:B------:R-:W-:-:S13]  /*00b0*/  ISETP.GE.OR P0, PT, R0, UR6, P0 ;  /* 0x0000000600007c0c */ /* 0x000fda0008706670 */
[----:B------:R-:W-:Y:S05]  /*00c0*/  @P0 EXIT ;  /* 0x000000000000094d */ /* 0x000fea0003800000 */
[----:B------:R-:W0:Y:S01]  /*00d0*/  LDC.64 R4, c[0x0][0x390] ;  /* 0x0000e400ff047b82 */ /* 0x000e220000000a00 */
[----:B------:R-:W1:Y:S01]  /*00e0*/  LDCU.64 UR4, c[0x0][0x358] ;  /* 0x00006b00ff0477ac */ /* 0x000e620008000a00 */
[----:B------:R-:W-:-:S06]  /*00f0*/  IMAD R9, R0, UR7, R7 ;  /* 0x0000000700097c24 */ /* 0x000fcc000f8e0207 */
[----:B------:R-:W2:Y:S01]  /*0100*/  LDC.64 R2, c[0x0][0x388] ;  /* 0x0000e200ff027b82 */ /* 0x000ea20000000a00 */
[----:B0-----:R-:W-:-:S07]  /*0110*/  IMAD.WIDE R4, R7, 0x4, R4 ;  /* 0x0000000407047825 */ /* 0x001fce00078e0204 */
[----:B------:R-:W0:Y:S01]  /*0120*/  LDC.64 R6, c[0x0][0x380] ;  /* 0x0000e000ff067b82 */ /* 0x000e220000000a00 */
[----:B-1----:R-:W3:Y:S01]  /*0130*/  LDG.E R5, desc[UR4][R4.64] ;  /* 0x0000000404057981 */ /* 0x002ee2000c1e1900 */
[----:B--2---:R-:W-:-:S06]  /*0140*/  IMAD.WIDE R2, R9, 0x4, R2 ;  /* 0x0000000409027825 */ /* 0x004fcc00078e0202 */
[----:B------:R-:W3:Y:S01]  /*0150*/  LDG.E R2, desc[UR4][R2.64] ;  /* 0x0000000402027981 */ /* 0x000ee2000c1e1900 */
[----:B0-----:R-:W-:-:S04]  /*0160*/  IMAD.WIDE R6, R9, 0x4, R6 ;  /* 0x0000000409067825 */ /* 0x001fc800078e0206 */
[----:B---3--:R-:W-:-:S05]  /*0170*/  FADD R9, R2, R5 ;  /* 0x0000000502097221 */ /* 0x008fca0000000000 */
[----:B------:R-:W-:Y:S01]  /*0180*/  STG.E desc[UR4][R6.64], R9 ;  /* 0x0000000906007986 */ /* 0x000fe2000c101904 */
[----:B------:R-:W-:Y:S05]  /*0190*/  EXIT ;  /* 0x000000000000794d */ /* 0x000fea0003800000 */
.L_x_135:
        /* <DEDUP_REMOVED lines=14> */
.L_x_168:


//--------------------- .text._Z14__CU_TransposePfPKfii --------------------------
	.section	.text._Z14__CU_TransposePfPKfii,"ax",@progbits
	.align	128
        .global         _Z14__CU_TransposePfPKfii
        .type           _Z14__CU_TransposePfPKfii,@function
        .size           _Z14__CU_TransposePfPKfii,(.L_x_169 - _Z14__CU_TransposePfPKfii)
        .other          _Z14__CU_TransposePfPKfii,@"STO_CUDA_ENTRY STV_DEFAULT"
_Z14__CU_TransposePfPKfii:
.text._Z14__CU_TransposePfPKfii:
        /* <DEDUP_REMOVED lines=15> */
[----:B------:R-:W-:-:S04]  /*00f0*/  IMAD R5, R0, UR7, R7 ;  /* 0x0000000700057c24 */ /* 0x000fc8000f8e0207 */
[----:B0-----:R-:W-:Y:S02]  /*0100*/  IMAD.WIDE R2, R5, 0x4, R2 ;  /* 0x0000000405027825 */ /* 0x001fe400078e0202 */
[----:B------:R-:W0:Y:S04]  /*0110*/  LDC.64 R4, c[0x0][0x380] ;  /* 0x0000e000ff047b82 */ /* 0x000e280000000a00 */
[----:B-1----:R-:W2:Y:S01]  /*0120*/  LDG.E R3, desc[UR4][R2.64] ;  /* 0x0000000402037981 */ /* 0x002ea2000c1e1900 */
[----:B------:R-:W-:-:S04]  /*0130*/  IMAD R7, R7, UR6, R0 ;  /* 0x0000000607077c24 */ /* 0x000fc8000f8e0200 */
[----:B0-----:R-:W-:-:S05]  /*0140*/  IMAD.WIDE R4, R7, 0x4, R4 ;  /* 0x0000000407047825 */ /* 0x001fca00078e0204 */
[----:B--2---:R-:W-:Y:S01]  /*0150*/  STG.E desc[UR4][R4.64], R3 ;  /* 0x0000000304007986 */ /* 0x004fe2000c101904 */
[----:B------:R-:W-:Y:S05]  /*0160*/  EXIT ;  /* 0x000000000000794d */ /* 0x000fea0003800000 */
.L_x_136:
        /* <DEDUP_REMOVED lines=9> */
.L_x_169:


//--------------------- .text._Z16__CU_MatmulBatchPfS_S_iii --------------------------
	.section	.text._Z16__CU_MatmulBatchPfS_S_iii,"ax",@progbits
	.align	128
        .global         _Z16__CU_MatmulBatchPfS_S_iii
        .type           _Z16__CU_MatmulBatchPfS_S_iii,@function
        .size           _Z16__CU_MatmulBatchPfS_S_iii,(.L_x_170 - _Z16__CU_MatmulBatchPfS_S_iii)
        .other          _Z16__CU_MatmulBatchPfS_S_iii,@"STO_CUDA_ENTRY STV_DEFAULT"
_Z16__CU_MatmulBatchPfS_S_iii:
.text._Z16__CU_MatmulBatchPfS_S_iii:
[----:B------:R-:W-:Y:S01]  /*0000*/  LDC R1, c[0x0][0x37c] ;  /* 0x0000df00ff017b82 */ /* 0x000fe20000000800 */
[----:B------:R-:W0:Y:S07]  /*0010*/  S2R R5, SR_TID.X ;  /* 0x0000000000057919 */ /* 0x000e2e0000002100 */
[----:B------:R-:W1:Y:S01]  /*0020*/  LDC R16, c[0x0][0x364] ;  /* 0x0000d900ff107b82 */ /* 0x000e620000000800 */
[----:B------:R-:W2:Y:S01]  /*0030*/  LDCU UR6, c[0x0][0x398] ;  /* 0x00007300ff0677ac */ /* 0x000ea20008000800 */
[----:B------:R-:W1:Y:S06]  /*0040*/  S2R R3, SR_TID.Y ;  /* 0x0000000000037919 */ /* 0x000e6c0000002200 */
[----:B------:R-:W0:Y:S08]  /*0050*/  S2UR UR5, SR_CTAID.X ;  /* 0x00000000000579c3 */ /* 0x000e300000002500 */
[----:B------:R-:W0:Y:S08]  /*0060*/  LDC R0, c[0x0][0x360] ;  /* 0x0000d800ff007b82 */ /* 0x000e300000000800 */
[----:B------:R-:W1:Y:S08]  /*0070*/  S2UR UR4, SR_CTAID.Y ;  /* 0x00000000000479c3 */ /* 0x000e700000002600 */
[----:B------:R-:W3:Y:S01]  /*0080*/  LDC R17, c[0x0][0x3a0] ;  /* 0x0000e800ff117b82 */ /* 0x000ee20000000800 */
[----:B0-----:R-:W-:-:S02]  /*0090*/  IMAD R0, R0, UR5, R5 ;  /* 0x0000000500007c24 */ /* 0x001fc4000f8e0205 */
[----:B-1----:R-:W-:-:S03]  /*00a0*/  IMAD R16, R16, UR4, R3 ;  /* 0x0000000410107c24 */ /* 0x002fc6000f8e0203 */
[----:B---3--:R-:W-:-:S04]  /*00b0*/  ISETP.GE.AND P0, PT, R0, R17, PT ;  /* 0x000000110000720c */ /* 0x008fc80003f06270 */
[----:B--2---:R-:W-:-:S13]  /*00c0*/  ISETP.GE.OR P0, PT, R16, UR6, P0 ;  /* 0x0000000610007c0c */ /* 0x004fda0008706670 */
[----:B------:R-:W-:Y:S05]  /*00d0*/  @P0 EXIT ;  /* 0x000000000000094d */ /* 0x000fea0003800000 */
[----:B------:R-:W0:Y:S01]  /*00e0*/  LDC R19, c[0x0][0x39c] ;  /* 0x0000e700ff137b82 */ /* 0x000e220000000800 */
[----:B------:R-:W1:Y:S01]  /*00f0*/  LDCU.64 UR4, c[0x0][0x358] ;  /* 0x00006b00ff0477ac */ /* 0x000e620008000a00 */
[----:B------:R-:W-:Y:S01]  /*0100*/  HFMA2 R24, -RZ, RZ, 0, 0 ;  /* 0x00000000ff187431 */ /* 0x000fe200000001ff */
[----:B0-----:R-:W-:-:S13]  /*0110*/  ISETP.GE.AND P0, PT, R19, 0x1, PT ;  /* 0x000000011300780c */ /* 0x001fda0003f06270 */
[----:B-1----:R-:W-:Y:S05]  /*0120*/  @!P0 BRA `(.L_x_137) ;  /* 0x0000000400e08947 */ /* 0x002fea0003800000 */
[C---:B------:R-:W-:Y:S01]  /*0130*/  ISETP.GE.U32.AND P1, PT, R19.reuse, 0x8, PT ;  /* 0x000000081300780c */ /* 0x040fe20003f26070 */
[----:B------:R-:W-:Y:S01]  /*0140*/  IMAD R20, R16, R19, RZ ;  /* 0x0000001310147224 */ /* 0x000fe200078e02ff */
[----:B------:R-:W-:Y:S02]  /*0150*/  LOP3.LUT R27, R19, 0x7, RZ, 0xc0, !PT ;  /* 0x00000007131b7812 */ /* 0x000fe400078ec0ff */
[----:B------:R-:W-:Y:S02]  /*0160*/  MOV R24, RZ ;  /* 0x000000ff00187202 */ /* 0x000fe40000000f00 */
[----:B------:R-:W-:Y:S02]  /*0170*/  ISETP.NE.AND P0, PT, R27, RZ, PT ;  /* 0x000000ff1b00720c */ /* 0x000fe40003f05270 */
[----:B------:R-:W-:-:S05]  /*0180*/  MOV R21, RZ ;  /* 0x000000ff00157202 */ /* 0x000fca0000000f00 */
[----:B------:R-:W-:Y:S06]  /*0190*/  @!P1 BRA `(.L_x_138) ;  /* 0x0000000000c49947 */ /* 0x000fec0003800000 */
[----:B------:R-:W0:Y:S01]  /*01a0*/  LDC.64 R2, c[0x0][0x388] ;  /* 0x0000e200ff027b82 */ /* 0x000e220000000a00 */
[----:B------:R-:W-:Y:S02]  /*01b0*/  LOP3.LUT R21, R19, 0x7ffffff8, RZ, 0xc0, !PT ;  /* 0x7ffffff813157812 */ /* 0x000fe400078ec0ff */
[----:B------:R-:W-:Y:S02]  /*01c0*/  MOV R24, RZ ;  /* 0x000000ff00187202 */ /* 0x000fe40000000f00 */
[----:B------:R-:W-:Y:S02]  /*01d0*/  MOV R18, R0 ;  /* 0x0000000000127202 */ /* 0x000fe40000000f00 */
[----:B------:R-:W-:Y:S01]  /*01e0*/  IADD3 R22, PT, PT, -R21, RZ, RZ ;  /* 0x000000ff15167210 */ /* 0x000fe20007ffe1ff */
[----:B0-----:R-:W-:-:S03]  /*01f0*/  IMAD.WIDE.U32 R2, R20, 0x4, R2 ;  /* 0x0000000414027825 */ /* 0x001fc600078e0002 */
[----:B------:R-:W-:-:S04]  /*0200*/  IADD3 R4, P1, PT, R2, 0x10, RZ ;  /* 0x0000001002047810 */ /* 0x000fc80007f3e0ff */
[----:B------:R-:W-:-:S09]  /*0210*/  IADD3.X R5, PT, PT, RZ, R3, RZ, P1, !PT ;  /* 0x00000003ff057210 */ /* 0x000fd20000ffe4ff */
.L_x_139:
[----:B------:R-:W0:Y:S01]  /*0220*/  LDC.64 R14, c[0x0][0x390] ;  /* 0x0000e400ff0e7b82 */ /* 0x000e220000000a00 */
[----:B------:R-:W-:Y:S02]  /*0230*/  MOV R2, R4 ;  /* 0x0000000400027202 */ /* 0x000fe40000000f00 */
[----:B------:R-:W-:-:S05]  /*0240*/  MOV R3, R5 ;  /* 0x0000000500037202 */ /* 0x000fca0000000f00 */
[----:B------:R-:W2:Y:S04]  /*0250*/  LDG.E R25, desc[UR4][R2.64+-0x10] ;  /* 0xfffff00402197981 */ /* 0x000ea8000c1e1900 */
[----:B------:R-:W3:Y:S04]  /*0260*/  LDG.E R23, desc[UR4][R2.64+-0xc] ;  /* 0xfffff40402177981 */ /* 0x000ee8000c1e1900 */
[----:B------:R-:W4:Y:S04]  /*0270*/  LDG.E R29, desc[UR4][R2.64+-0x8] ;  /* 0xfffff804021d7981 */ /* 0x000f28000c1e1900 */
[----:B------:R-:W5:Y:S01]  /*0280*/  LDG.E R28, desc[UR4][R2.64+-0x4] ;  /* 0xfffffc04021c7981 */ /* 0x000f62000c1e1900 */
[----:B0-----:R-:W-:-:S05]  /*0290*/  IMAD.WIDE R14, R18, 0x4, R14 ;  /* 0x00000004120e7825 */ /* 0x001fca00078e020e */
[----:B------:R0:W2:Y:S01]  /*02a0*/  LDG.E R26, desc[UR4][R14.64] ;  /* 0x000000040e1a7981 */ /* 0x0000a2000c1e1900 */
[----:B------:R-:W-:-:S04]  /*02b0*/  IMAD.WIDE R12, R17, 0x4, R14 ;  /* 0x00000004110c7825 */ /* 0x000fc800078e020e */
[C---:B------:R-:W-:Y:S02]  /*02c0*/  IMAD.WIDE R4, R17.reuse, 0x4, R12 ;  /* 0x0000000411047825 */ /* 0x040fe400078e020c */
[----:B------:R-:W3:Y:S02]  /*02d0*/  LDG.E R12, desc[UR4][R12.64] ;  /* 0x000000040c0c7981 */ /* 0x000ee4000c1e1900 */
[C---:B------:R-:W-:Y:S02]  /*02e0*/  IMAD.WIDE R8, R17.reuse, 0x4, R4 ;  /* 0x0000000411087825 */ /* 0x040fe400078e0204 */
[----:B------:R-:W4:Y:S02]  /*02f0*/  LDG.E R4, desc[UR4][R4.64] ;  /* 0x0000000404047981 */ /* 0x000f24000c1e1900 */
[C---:B------:R-:W-:Y:S02]  /*0300*/  IMAD.WIDE R6, R17.reuse, 0x4, R8 ;  /* 0x0000000411067825 */ /* 0x040fe400078e0208 */
[----:B------:R-:W5:Y:S02]  /*0310*/  LDG.E R8, desc[UR4][R8.64] ;  /* 0x0000000408087981 */ /* 0x000f64000c1e1900 */
[----:B------:R-:W-:-:S02]  /*0320*/  IMAD.WIDE R10, R17, 0x4, R6 ;  /* 0x00000004110a7825 */ /* 0x000fc400078e0206 */
[----:B------:R-:W5:Y:S04]  /*0330*/  LDG.E R5, desc[UR4][R2.64] ;  /* 0x0000000402057981 */ /* 0x000f68000c1e1900 */
[----:B------:R-:W5:Y:S01]  /*0340*/  LDG.E R6, desc[UR4][R6.64] ;  /* 0x0000000406067981 */ /* 0x000f62000c1e1900 */
[----:B0-----:R-:W-:-:S03]  /*0350*/  IMAD.WIDE R14, R17, 0x4, R10 ;  /* 0x00000004110e7825 */ /* 0x001fc600078e020a */
[----:B------:R-:W5:Y:S04]  /*0360*/  LDG.E R10, desc[UR4][R10.64] ;  /* 0x000000040a0a7981 */ /* 0x000f68000c1e1900 */
[----:B------:R-:W5:Y:S04]  /*0370*/  LDG.E R13, desc[UR4][R14.64] ;  /* 0x000000040e0d7981 */ /* 0x000f68000c1e1900 */
[----:B------:R-:W5:Y:S04]  /*0380*/  LDG.E R7, desc[UR4][R2.64+0x4] ;  /* 0x0000040402077981 */ /* 0x000f68000c1e1900 */
[----:B------:R-:W5:Y:S01]  /*0390*/  LDG.E R9, desc[UR4][R2.64+0xc] ;  /* 0x00000c0402097981 */ /* 0x000f62000c1e1900 */
[----:B--2---:R-:W-:Y:S01]  /*03a0*/  FFMA R26, R25, R26, R24 ;  /* 0x0000001a191a7223 */ /* 0x004fe20000000018 */
[----:B------:R-:W-:-:S02]  /*03b0*/  IMAD.WIDE R24, R17, 0x4, R14 ;  /* 0x0000000411187825 */ /* 0x000fc400078e020e */
[----:B------:R-:W2:Y:S04]  /*03c0*/  LDG.E R14, desc[UR4][R2.64+0x8] ;  /* 0x00000804020e7981 */ /* 0x000ea8000c1e1900 */
[----:B------:R-:W2:Y:S01]  /*03d0*/  LDG.E R24, desc[UR4][R24.64] ;  /* 0x0000000418187981 */ /* 0x000ea2000c1e1900 */
[----:B---3--:R-:W-:Y:S01]  /*03e0*/  FFMA R12, R23, R12, R26 ;  /* 0x0000000c170c7223 */ /* 0x008fe2000000001a */
[----:B------:R-:W-:-:S03]  /*03f0*/  IADD3 R22, PT, PT, R22, 0x8, RZ ;  /* 0x0000000816167810 */ /* 0x000fc60007ffe0ff */
[----:B----4-:R-:W-:Y:S01]  /*0400*/  FFMA R29, R29, R4, R12 ;  /* 0x000000041d1d7223 */ /* 0x010fe2000000000c */
[----:B------:R-:W-:-:S03]  /*0410*/  ISETP.NE.AND P1, PT, R22, RZ, PT ;  /* 0x000000ff1600720c */ /* 0x000fc60003f25270 */
[----:B-----5:R-:W-:Y:S01]  /*0420*/  FFMA R8, R28, R8, R29 ;  /* 0x000000081c087223 */ /* 0x020fe2000000001d */
[----:B------:R-:W-:-:S03]  /*0430*/  IADD3 R4, P2, PT, R2, 0x20, RZ ;  /* 0x0000002002047810 */ /* 0x000fc60007f5e0ff */
[----:B------:R-:W-:Y:S01]  /*0440*/  FFMA R6, R5, R6, R8 ;  /* 0x0000000605067223 */ /* 0x000fe20000000008 */
[----:B------:R-:W-:Y:S02]  /*0450*/  IADD3.X R5, PT, PT, RZ, R3, RZ, P2, !PT ;  /* 0x00000003ff057210 */ /* 0x000fe400017fe4ff */
[----:B------:R-:W-:Y:S01]  /*0460*/  LEA R18, R17, R18, 0x3 ;  /* 0x0000001211127211 */ /* 0x000fe200078e18ff */
[----:B------:R-:W-:-:S04]  /*0470*/  FFMA R7, R7, R10, R6 ;  /* 0x0000000a07077223 */ /* 0x000fc80000000006 */
[----:B--2---:R-:W-:-:S04]  /*0480*/  FFMA R14, R14, R13, R7 ;  /* 0x0000000d0e0e7223 */ /* 0x004fc80000000007 */
[----:B------:R-:W-:Y:S01]  /*0490*/  FFMA R24, R9, R24, R14 ;  /* 0x0000001809187223 */ /* 0x000fe2000000000e */
[----:B------:R-:W-:Y:S06]  /*04a0*/  @P1 BRA `(.L_x_139) ;  /* 0xfffffffc005c1947 */ /* 0x000fec000383ffff */
.L_x_138:
[----:B------:R-:W-:Y:S05]  /*04b0*/  @!P0 BRA `(.L_x_137) ;  /* 0x0000000000fc8947 */ /* 0x000fea0003800000 */
[----:B------:R-:W-:Y:S02]  /*04c0*/  ISETP.GE.U32.AND P1, PT, R27, 0x4, PT ;  /* 0x000000041b00780c */ /* 0x000fe40003f26070 */
[----:B------:R-:W-:-:S04]  /*04d0*/  LOP3.LUT R14, R19, 0x3, RZ, 0xc0, !PT ;  /* 0x00000003130e7812 */ /* 0x000fc800078ec0ff */
[----:B------:R-:W-:-:S07]  /*04e0*/  ISETP.NE.AND P0, PT, R14, RZ, PT ;  /* 0x000000ff0e00720c */ /* 0x000fce0003f05270 */
[----:B------:R-:W-:Y:S06]  /*04f0*/  @!P1 BRA `(.L_x_140) ;  /* 0x00000000006c9947 */ /* 0x000fec0003800000 */
[----:B------:R-:W0:Y:S01]  /*0500*/  LDC.64 R4, c[0x0][0x390] ;  /* 0x0000e400ff047b82 */ /* 0x000e220000000a00 */
[----:B------:R-:W1:Y:S01]  /*0510*/  LDCU.64 UR6, c[0x0][0x388] ;  /* 0x00007100ff0677ac */ /* 0x000e620008000a00 */
[----:B------:R-:W-:Y:S01]  /*0520*/  IMAD R7, R21, R17, R0 ;  /* 0x0000001115077224 */ /* 0x000fe200078e0200 */
[CC--:B------:R-:W-:Y:S02]  /*0530*/  IADD3 R3, PT, PT, R20.reuse, R21.reuse, RZ ;  /* 0x0000001514037210 */ /* 0x0c0fe40007ffe0ff */
[----:B------:R-:W-:-:S03]  /*0540*/  IADD3 R8, P1, PT, R20, R21, RZ ;  /* 0x0000001514087210 */ /* 0x000fc60007f3e0ff */
[----:B------:R-:W2:Y:S01]  /*0550*/  LDC.64 R12, c[0x0][0x388] ;  /* 0x0000e200ff0c7b82 */ /* 0x000ea20000000a00 */
[----:B0-----:R-:W-:-:S04]  /*0560*/  IMAD.WIDE R4, R7, 0x4, R4 ;  /* 0x0000000407047825 */ /* 0x001fc800078e0204 */
[----:B------:R-:W-:Y:S02]  /*0570*/  IMAD.WIDE R6, R17, 0x4, R4 ;  /* 0x0000000411067825 */ /* 0x000fe400078e0204 */
[----:B------:R-:W3:Y:S02]  /*0580*/  LDG.E R4, desc[UR4][R4.64] ;  /* 0x0000000404047981 */ /* 0x000ee4000c1e1900 */
[----:B--2---:R-:W-:Y:S01]  /*0590*/  IMAD.WIDE.U32 R12, R3, 0x4, R12 ;  /* 0x00000004030c7825 */ /* 0x004fe200078e000c */
[----:B------:R-:W-:Y:S02]  /*05a0*/  IADD3.X R3, PT, PT, RZ, RZ, RZ, P1, !PT ;  /* 0x000000ffff037210 */ /* 0x000fe40000ffe4ff */
[----:B-1----:R-:W-:-:S03]  /*05b0*/  LEA R2, P1, R8, UR6, 0x2 ;  /* 0x0000000608027c11 */ /* 0x002fc6000f8210ff */
[----:B------:R-:W3:Y:S01]  /*05c0*/  LDG.E R13, desc[UR4][R12.64] ;  /* 0x000000040c0d7981 */ /* 0x000ee2000c1e1900 */
[----:B------:R-:W-:Y:S01]  /*05d0*/  LEA.HI.X R3, R8, UR7, R3, 0x2, P1 ;  /* 0x0000000708037c11 */ /* 0x000fe200088f1403 */
[C---:B------:R-:W-:Y:S02]  /*05e0*/  IMAD.WIDE R8, R17.reuse, 0x4, R6 ;  /* 0x0000000411087825 */ /* 0x040fe400078e0206 */
[----:B------:R-:W2:Y:S04]  /*05f0*/  LDG.E R6, desc[UR4][R6.64] ;  /* 0x0000000406067981 */ /* 0x000ea8000c1e1900 */
[----:B------:R-:W2:Y:S01]  /*0600*/  LDG.E R15, desc[UR4][R2.64+0x4] ;  /* 0x00000404020f7981 */ /* 0x000ea2000c1e1900 */
[----:B------:R-:W-:-:S03]  /*0610*/  IMAD.WIDE R10, R17, 0x4, R8 ;  /* 0x00000004110a7825 */ /* 0x000fc600078e0208 */
[----:B------:R-:W4:Y:S04]  /*0620*/  LDG.E R22, desc[UR4][R8.64] ;  /* 0x0000000408167981 */ /* 0x000f28000c1e1900 */
[----:B------:R-:W4:Y:S04]  /*0630*/  LDG.E R18, desc[UR4][R2.64+0x8] ;  /* 0x0000080402127981 */ /* 0x000f28000c1e1900 */
[----:B------:R-:W5:Y:S04]  /*0640*/  LDG.E R26, desc[UR4][R2.64+0xc] ;  /* 0x00000c04021a7981 */ /* 0x000f68000c1e1900 */
[----:B------:R-:W5:Y:S01]  /*0650*/  LDG.E R10, desc[UR4][R10.64] ;  /* 0x000000040a0a7981 */ /* 0x000f62000c1e1900 */
[----:B------:R-:W-:Y:S01]  /*0660*/  IADD3 R21, PT, PT, R21, 0x4, RZ ;  /* 0x0000000415157810 */ /* 0x000fe20007ffe0ff */
[----:B---3--:R-:W-:-:S04]  /*0670*/  FFMA R24, R13, R4, R24 ;  /* 0x000000040d187223 */ /* 0x008fc80000000018 */
[----:B--2---:R-:W-:-:S04]  /*0680*/  FFMA R15, R15, R6, R24 ;  /* 0x000000060f0f7223 */ /* 0x004fc80000000018 */
[----:B----4-:R-:W-:-:S04]  /*0690*/  FFMA R15, R18, R22, R15 ;  /* 0x00000016120f7223 */ /* 0x010fc8000000000f */
[----:B-----5:R-:W-:-:S07]  /*06a0*/  FFMA R24, R26, R10, R15 ;  /* 0x0000000a1a187223 */ /* 0x020fce000000000f */
.L_x_140:
[----:B------:R-:W-:Y:S05]  /*06b0*/  @!P0 BRA `(.L_x_137) ;  /* 0x00000000007c8947 */ /* 0x000fea0003800000 */
[----:B------:R-:W-:Y:S02]  /*06c0*/  ISETP.NE.AND P1, PT, R14, 0x1, PT ;  /* 0x000000010e00780c */ /* 0x000fe40003f25270 */
[----:B------:R-:W-:-:S04]  /*06d0*/  LOP3.LUT R19, R19, 0x1, RZ, 0xc0, !PT ;  /* 0x0000000113137812 */ /* 0x000fc800078ec0ff */
[----:B------:R-:W-:-:S07]  /*06e0*/  ISETP.NE.U32.AND P0, PT, R19, 0x1, PT ;  /* 0x000000011300780c */ /* 0x000fce0003f05070 */
[----:B------:R-:W0:Y:S01]  /*06f0*/  @P1 LDC.64 R10, c[0x0][0x388] ;  /* 0x0000e200ff0a1b82 */ /* 0x000e220000000a00 */
[CC--:B------:R-:W-:Y:S02]  /*0700*/  @P1 IADD3 R13, PT, PT, R20.reuse, R21.reuse, RZ ;  /* 0x00000015140d1210 */ /* 0x0c0fe40007ffe0ff */
[----:B------:R-:W-:-:S04]  /*0710*/  @P1 IADD3 R12, P2, PT, R20, R21, RZ ;  /* 0x00000015140c1210 */ /* 0x000fc80007f5e0ff */
[----:B------:R-:W-:Y:S01]  /*0720*/  @P1 IADD3.X R14, PT, PT, RZ, RZ, RZ, P2, !PT ;  /* 0x000000ffff0e1210 */ /* 0x000fe200017fe4ff */
[----:B------:R-:W1:Y:S08]  /*0730*/  @P1 LDC.64 R8, c[0x0][0x390] ;  /* 0x0000e400ff081b82 */ /* 0x000e700000000a00 */
[----:B------:R-:W2:Y:S08]  /*0740*/  @P1 LDC.64 R6, c[0x0][0x388] ;  /* 0x0000e200ff061b82 */ /* 0x000eb00000000a00 */
[----:B------:R-:W3:Y:S01]  /*0750*/  @!P0 LDC.64 R4, c[0x0][0x388] ;  /* 0x0000e200ff048b82 */ /* 0x000ee20000000a00 */
[----:B0-----:R-:W-:-:S04]  /*0760*/  @P1 IMAD.WIDE.U32 R10, R13, 0x4, R10 ;  /* 0x000000040d0a1825 */ /* 0x001fc800078e000a */
[C---:B------:R-:W-:Y:S01]  /*0770*/  @P1 IMAD R13, R21.reuse, R17, R0 ;  /* 0x00000011150d1224 */ /* 0x040fe200078e0200 */
[----:B------:R-:W-:Y:S01]  /*0780*/  @P1 IADD3 R21, PT, PT, R21, 0x2, RZ ;  /* 0x0000000215151810 */ /* 0x000fe20007ffe0ff */
[----:B------:R-:W4:Y:S01]  /*0790*/  @P1 LDG.E R11, desc[UR4][R10.64] ;  /* 0x000000040a0b1981 */ /* 0x000f22000c1e1900 */
[----:B------:R-:W0:Y:S01]  /*07a0*/  @!P0 LDC.64 R2, c[0x0][0x390] ;  /* 0x0000e400ff028b82 */ /* 0x000e220000000a00 */
[----:B-1----:R-:W-:Y:S01]  /*07b0*/  @P1 IMAD.WIDE R8, R13, 0x4, R8 ;  /* 0x000000040d081825 */ /* 0x002fe200078e0208 */
[----:B------:R-:W-:Y:S02]  /*07c0*/  @!P0 IADD3 R15, PT, PT, R20, R21, RZ ;  /* 0x00000015140f8210 */ /* 0x000fe40007ffe0ff */
[----:B--2---:R-:W-:Y:S01]  /*07d0*/  @P1 LEA R6, P2, R12, R6, 0x2 ;  /* 0x000000060c061211 */ /* 0x004fe200078410ff */
[----:B------:R-:W-:-:S03]  /*07e0*/  @!P0 IMAD R21, R21, R17, R0 ;  /* 0x0000001115158224 */ /* 0x000fc600078e0200 */
[----:B------:R-:W-:Y:S01]  /*07f0*/  @P1 LEA.HI.X R7, R12, R7, R14, 0x2, P2 ;  /* 0x000000070c071211 */ /* 0x000fe200010f140e */
[----:B------:R-:W-:Y:S01]  /*0800*/  @P1 IMAD.WIDE R12, R17, 0x4, R8 ;  /* 0x00000004110c1825 */ /* 0x000fe200078e0208 */
[----:B------:R-:W4:Y:S03]  /*0810*/  @P1 LDG.E R14, desc[UR4][R8.64] ;  /* 0x00000004080e1981 */ /* 0x000f26000c1e1900 */
[----:B---3--:R-:W-:Y:S01]  /*0820*/  @!P0 IMAD.WIDE.U32 R4, R15, 0x4, R4 ;  /* 0x000000040f048825 */ /* 0x008fe200078e0004 */
[----:B------:R-:W2:Y:S04]  /*0830*/  @P1 LDG.E R6, desc[UR4][R6.64+0x4] ;  /* 0x0000040406061981 */ /* 0x000ea8000c1e1900 */
[----:B------:R-:W2:Y:S01]  /*0840*/  @P1 LDG.E R12, desc[UR4][R12.64] ;  /* 0x000000040c0c1981 */ /* 0x000ea2000c1e1900 */
[----:B0-----:R-:W-:-:S03]  /*0850*/  @!P0 IMAD.WIDE R2, R21, 0x4, R2 ;  /* 0x0000000415028825 */ /* 0x001fc600078e0202 */
[----:B------:R-:W3:Y:S04]  /*0860*/  @!P0 LDG.E R5, desc[UR4][R4.64] ;  /* 0x0000000404058981 */ /* 0x000ee8000c1e1900 */
[----:B------:R-:W3:Y:S01]  /*0870*/  @!P0 LDG.E R2, desc[UR4][R2.64] ;  /* 0x0000000402028981 */ /* 0x000ee2000c1e1900 */
[----:B----4-:R-:W-:-:S04]  /*0880*/  @P1 FFMA R11, R11, R14, R24 ;  /* 0x0000000e0b0b1223 */ /* 0x010fc80000000018 */
[----:B--2---:R-:W-:-:S04]  /*0890*/  @P1 FFMA R24, R6, R12, R11 ;  /* 0x0000000c06181223 */ /* 0x004fc8000000000b */
[----:B---3--:R-:W-:-:S07]  /*08a0*/  @!P0 FFMA R24, R5, R2, R24 ;  /* 0x0000000205188223 */ /* 0x008fce0000000018 */
.L_x_137:
[----:B------:R-:W0:Y:S01]  /*08b0*/  LDC.64 R2, c[0x0][0x380] ;  /* 0x0000e000ff027b82 */ /* 0x000e220000000a00 */
[----:B------:R-:W-:-:S04]  /*08c0*/  IMAD R17, R16, R17, R0 ;  /* 0x0000001110117224 */ /* 0x000fc800078e0200 */
[----:B0-----:R-:W-:-:S05]  /*08d0*/  IMAD.WIDE R2, R17, 0x4, R2 ;  /* 0x0000000411027825 */ /* 0x001fca00078e0202 */
[----:B------:R-:W-:Y:S01]  /*08e0*/  STG.E desc[UR4][R2.64], R24 ;  /* 0x0000001802007986 */ /* 0x000fe2000c101904 */
[----:B------:R-:W-:Y:S05]  /*08f0*/  EXIT ;  /* 0x000000000000794d */ /* 0x000fea0003800000 */
.L_x_141:
        /* <DEDUP_REMOVED lines=16> */
.L_x_170:


//--------------------- .text._Z20__CU_relu_derivativePfS_i --------------------------
	.section	.text._Z20__CU_relu_derivativePfS_i,"ax",@progbits
	.align	128
        .global         _Z20__CU_relu_derivativePfS_i
        .type           _Z20__CU_relu_derivativePfS_i,@function
        .size           _Z20__CU_relu_derivativePfS_i,(.L_x_171 - _Z20__CU_relu_derivativePfS_i)
        .other          _Z20__CU_relu_derivativePfS_i,@"STO_CUDA_ENTRY STV_DEFAULT"
_Z20__CU_relu_derivativePfS_i:
.text._Z20__CU_relu_derivativePfS_i:
        /* <DEDUP_REMOVED lines=11> */
[----:B0-----:R-:W-:-:S06]  /*00b0*/  IMAD.WIDE R2, R7, 0x4, R2 ;  /* 0x0000000407027825 */ /* 0x001fcc00078e0202 */
[----:B-1----:R-:W3:Y:S01]  /*00c0*/  LDG.E R2, desc[UR4][R2.64] ;  /* 0x0000000402027981 */ /* 0x002ee2000c1e1900 */
[----:B--2---:R-:W-:-:S05]  /*00d0*/  IMAD.WIDE R4, R7, 0x4, R4 ;  /* 0x0000000407047825 */ /* 0x004fca00078e0204 */
[----:B------:R-:W2:Y:S01]  /*00e0*/  LDG.E R7, desc[UR4][R4.64] ;  /* 0x0000000404077981 */ /* 0x000ea2000c1e1900 */
[----:B---3--:R-:W-:-:S05]  /*00f0*/  FSET.BF.GT.AND R0, R2, RZ, PT ;  /* 0x000000ff0200720a */ /* 0x008fca0003804000 */
[----:B--2---:R-:W-:-:S05]  /*0100*/  FMUL R7, R0, R7 ;  /* 0x0000000700077220 */ /* 0x004fca0000400000 */
[----:B------:R-:W-:Y:S01]  /*0110*/  STG.E desc[UR4][R4.64], R7 ;  /* 0x0000000704007986 */ /* 0x000fe2000c101904 */
[----:B------:R-:W-:Y:S05]  /*0120*/  EXIT ;  /* 0x000000000000794d */ /* 0x000fea0003800000 */
.L_x_142:
        /* <DEDUP_REMOVED lines=13> */
.L_x_171:


//--------------------- .text._Z9__CU_ReLUPfi     --------------------------
	.section	.text._Z9__CU_ReLUPfi,"ax",@progbits
	.align	128
        .global         _Z9__CU_ReLUPfi
        .type           _Z9__CU_ReLUPfi,@function
        .size           _Z9__CU_ReLUPfi,(.L_x_172 - _Z9__CU_ReLUPfi)
        .other          _Z9__CU_ReLUPfi,@"STO_CUDA_ENTRY STV_DEFAULT"
_Z9__CU_ReLUPfi:
.text._Z9__CU_ReLUPfi:
        /* <DEDUP_REMOVED lines=10> */
[----:B0-----:R-:W-:-:S05]  /*00a0*/  IMAD.WIDE R2, R5, 0x4, R2 ;  /* 0x0000000405027825 */ /* 0x001fca00078e0202 */
[----:B-1----:R-:W2:Y:S02]  /*00b0*/  LDG.E R0, desc[UR4][R2.64] ;  /* 0x0000000402007981 */ /* 0x002ea4000c1e1900 */
[----:B--2---:R-:W-:-:S05]  /*00c0*/  FMNMX R5, RZ, R0, !PT ;  /* 0x00000000ff057209 */ /* 0x004fca0007800000 */
[----:B------:R-:W-:Y:S01]  /*00d0*/  STG.E desc[UR4][R2.64], R5 ;  /* 0x0000000502007986 */ /* 0x000fe2000c101904 */
[----:B------:R-:W-:Y:S05]  /*00e0*/  EXIT ;  /* 0x000000000000794d */ /* 0x000fea0003800000 */
.L_x_143:
        /* <DEDUP_REMOVED lines=9> */
.L_x_172:


//--------------------- .text._Z16__CU_init_randomPfiy --------------------------
	.section	.text._Z16__CU_init_randomPfiy,"ax",@progbits
	.align	128
        .global         _Z16__CU_init_randomPfiy
        .type           _Z16__CU_init_randomPfiy,@function
        .size           _Z16__CU_init_randomPfiy,(.L_x_173 - _Z16__CU_init_randomPfiy)
        .other          _Z16__CU_init_randomPfiy,@"STO_CUDA_ENTRY STV_DEFAULT"
_Z16__CU_init_randomPfiy:
.text._Z16__CU_init_randomPfiy:
[----:B------:R-:W0:Y:S01]  /*0000*/  LDC R1, c[0x0][0x37c] ;  /* 0x0000df00ff017b82 */ /* 0x000e220000000800 */
[----:B------:R-:W1:Y:S07]  /*0010*/  S2R R3, SR_TID.X ;  /* 0x0000000000037919 */ /* 0x000e6e0000002100 */
[----:B------:R-:W1:Y:S01]  /*0020*/  S2UR UR4, SR_CTAID.X ;  /* 0x00000000000479c3 */ /* 0x000e620000002500 */
[----:B------:R-:W2:Y:S01]  /*0030*/  LDCU UR5, c[0x0][0x388] ;  /* 0x00007100ff0577ac */ /* 0x000ea20008000800 */
[----:B0-----:R-:W-:-:S06]  /*0040*/  VIADD R1, R1, 0xffffffd0 ;  /* 0xffffffd001017836 */ /* 0x001fcc0000000000 */
[----:B------:R-:W1:Y:S02]  /*0050*/  LDC R10, c[0x0][0x360] ;  /* 0x0000d800ff0a7b82 */ /* 0x000e640000000800 */
[----:B-1----:R-:W-:-:S05]  /*0060*/  IMAD R10, R10, UR4, R3 ;  /* 0x000000040a0a7c24 */ /* 0x002fca000f8e0203 */
[----:B--2---:R-:W-:-:S13]  /*0070*/  ISETP.GE.AND P0, PT, R10, UR5, PT ;  /* 0x000000050a007c0c */ /* 0x004fda000bf06270 */
[----:B------:R-:W-:Y:S05]  /*0080*/  @P0 EXIT ;  /* 0x000000000000094d */ /* 0x000fea0003800000 */
[----:B------:R-:W0:Y:S01]  /*0090*/  LDC.64 R2, c[0x0][0x390] ;  /* 0x0000e400ff027b82 */ /* 0x000e220000000a00 */
[----:B------:R-:W-:Y:S01]  /*00a0*/  ISETP.NE.AND P0, PT, R10, RZ, PT ;  /* 0x000000ff0a00720c */ /* 0x000fe20003f05270 */
[----:B------:R-:W1:Y:S01]  /*00b0*/  LDCU.64 UR6, c[0x0][0x358] ;  /* 0x00006b00ff0677ac */ /* 0x000e620008000a00 */
[----:B------:R-:W-:Y:S01]  /*00c0*/  BSSY.RECONVERGENT B0, `(.L_x_144) ;  /* 0x000025e000007945 */ /* 0x000fe20003800200 */
[----:B0-----:R-:W-:Y:S02]  /*00d0*/  LOP3.LUT R0, R2, 0xaad26b49, RZ, 0x3c, !PT ;  /* 0xaad26b4902007812 */ /* 0x001fe400078e3cff */
[----:B------:R-:W-:-:S03]  /*00e0*/  LOP3.LUT R2, R3, 0xf7dcefdd, RZ, 0x3c, !PT ;  /* 0xf7dcefdd03027812 */ /* 0x000fc600078e3cff */
[----:B------:R-:W-:Y:S02]  /*00f0*/  IMAD R0, R0, 0x4182bed5, RZ ;  /* 0x4182bed500007824 */ /* 0x000fe400078e02ff */
[----:B------:R-:W-:Y:S02]  /*0100*/  IMAD R9, R2, -0x658354e5, RZ ;  /* 0x9a7cab1b02097824 */ /* 0x000fe400078e02ff */
[C---:B------:R-:W-:Y:S01]  /*0110*/  VIADD R5, R0.reuse, 0x583f19 ;  /* 0x00583f1900057836 */ /* 0x040fe20000000000 */
[C---:B------:R-:W-:Y:S01]  /*0120*/  LOP3.LUT R6, R0.reuse, 0x159a55e5, RZ, 0x3c, !PT ;  /* 0x159a55e500067812 */ /* 0x040fe200078e3cff */
[C---:B------:R-:W-:Y:S01]  /*0130*/  VIADD R3, R0.reuse, 0x75bcd15 ;  /* 0x075bcd1500037836 */ /* 0x040fe20000000000 */
[----:B------:R-:W-:Y:S01]  /*0140*/  IADD3 R2, PT, PT, R0, 0x64f0c9, R9 ;  /* 0x0064f0c900027810 */ /* 0x000fe20007ffe009 */
[C---:B------:R-:W-:Y:S01]  /*0150*/  VIADD R7, R9.reuse, 0x1f123bb5 ;  /* 0x1f123bb509077836 */ /* 0x040fe20000000000 */
[----:B------:R-:W-:Y:S02]  /*0160*/  LOP3.LUT R4, R9, 0x5491333, RZ, 0x3c, !PT ;  /* 0x0549133309047812 */ /* 0x000fe400078e3cff */
[----:B------:R-:W-:Y:S01]  /*0170*/  SHF.R.S32.HI R0, RZ, 0x1f, R10 ;  /* 0x0000001fff007819 */ /* 0x000fe2000001140a */
[----:B------:R0:W-:Y:S04]  /*0180*/  STL.64 [R1], R2 ;  /* 0x0000000201007387 */ /* 0x0001e80000100a00 */
[----:B------:R0:W-:Y:S04]  /*0190*/  STL.64 [R1+0x8], R6 ;  /* 0x0000080601007387 */ /* 0x0001e80000100a00 */
[----:B------:R0:W-:Y:S01]  /*01a0*/  STL.64 [R1+0x10], R4 ;  /* 0x0000100401007387 */ /* 0x0001e20000100a00 */
[----:B-1----:R-:W-:Y:S05]  /*01b0*/  @!P0 BRA `(.L_x_145) ;  /* 0x0000002400388947 */ /* 0x002fea0003800000 */
[----:B------:R-:W-:Y:S02]  /*01c0*/  IMAD.MOV.U32 R13, RZ, RZ, R0 ;  /* 0x000000ffff0d7224 */ /* 0x000fe400078e0000 */
[----:B------:R-:W-:Y:S02]  /*01d0*/  IMAD.MOV.U32 R11, RZ, RZ, RZ ;  /* 0x000000ffff0b7224 */ /* 0x000fe400078e00ff */
[----:B0-----:R-:W-:-:S07]  /*01e0*/  IMAD.MOV.U32 R2, RZ, RZ, R10 ;  /* 0x000000ffff027224 */ /* 0x001fce00078e000a */
.L_x_154:
[----:B------:R-:W-:Y:S01]  /*01f0*/  LOP3.LUT R0, R2, 0x3, RZ, 0xc0, !PT ;  /* 0x0000000302007812 */ /* 0x000fe200078ec0ff */
[----:B------:R-:W-:Y:S03]  /*0200*/  BSSY.RECONVERGENT B1, `(.L_x_146) ;  /* 0x0000243000017945 */ /* 0x000fe60003800200 */
[----:B------:R-:W-:-:S04]  /*0210*/  ISETP.NE.U32.AND P0, PT, R0, RZ, PT ;  /* 0x000000ff0000720c */ /* 0x000fc80003f05070 */
[----:B------:R-:W-:-:S13]  /*0220*/  ISETP.NE.AND.EX P0, PT, RZ, RZ, PT, P0 ;  /* 0x000000ffff00720c */ /* 0x000fda0003f05300 */
[----:B0-----:R-:W-:Y:S05]  /*0230*/  @!P0 BRA `(.L_x_147) ;  /* 0x0000002000fc8947 */ /* 0x001fea0003800000 */
[----:B------:R-:W0:Y:S01]  /*0240*/  LDC.64 R8, c[0x4][RZ] ;  /* 0x01000000ff087b82 */ /* 0x000e220000000a00 */
[----:B------:R-:W-:Y:S01]  /*0250*/  IMAD.MOV.U32 R0, RZ, RZ, RZ ;  /* 0x000000ffff007224 */ /* 0x000fe200078e00ff */
[----:B------:R-:W-:Y:S02]  /*0260*/  CS2R R4, SRZ ;  /* 0x0000000000047805 */ /* 0x000fe4000001ff00 */
[----:B------:R-:W-:Y:S01]  /*0270*/  CS2R R6, SRZ ;  /* 0x0000000000067805 */ /* 0x000fe2000001ff00 */
[----:B------:R-:W-:Y:S02]  /*0280*/  IMAD.MOV.U32 R3, RZ, RZ, RZ ;  /* 0x000000ffff037224 */ /* 0x000fe400078e00ff */
[----:B0-----:R-:W-:-:S07]  /*0290*/  IMAD.WIDE.U32 R8, R11, 0xc80, R8 ;  /* 0x00000c800b087825 */ /* 0x001fce00078e0008 */
.L_x_149:
[----:B------:R-:W-:-:S06]  /*02a0*/  IMAD R12, R0, 0x4, R1 ;  /* 0x00000004000c7824 */ /* 0x000fcc00078e0201 */
[----:B------:R-:W5:Y:S01]  /*02b0*/  LDL R12, [R12+0x4] ;  /* 0x000004000c0c7983 */ /* 0x000f620000100800 */
[----:B------:R-:W-:-:S05]  /*02c0*/  UMOV UR4, URZ ;  /* 0x000000ff00047c82 */ /* 0x000fca0008000000 */
.L_x_148:
[----:B-----5:R-:W-:Y:S01]  /*02d0*/  SHF.R.U32.HI R22, RZ, UR4, R12 ;  /* 0x00000004ff167c19 */ /* 0x020fe2000801160c */
[----:B------:R-:W-:-:S03]  /*02e0*/  IMAD.SHL.U32 R14, R0, 0x20, RZ ;  /* 0x00000020000e7824 */ /* 0x000fc600078e00ff */
[----:B------:R-:W-:Y:S01]  /*02f0*/  LOP3.LUT R15, R22, 0x1, RZ, 0xc0, !PT ;  /* 0x00000001160f7812 */ /* 0x000fe200078ec0ff */
[----:B------:R-:W-:-:S03]  /*0300*/  VIADD R14, R14, UR4 ;  /* 0x000000040e0e7c36 */ /* 0x000fc60008000000 */
[----:B------:R-:W-:Y:S01]  /*0310*/  ISETP.NE.U32.AND P0, PT, R15, 0x1, PT ;  /* 0x000000010f00780c */ /* 0x000fe20003f05070 */
[----:B------:R-:W-:-:S03]  /*0320*/  IMAD R15, R14, 0x5, RZ ;  /* 0x000000050e0f7824 */ /* 0x000fc600078e02ff */
[----:B------:R-:W-:Y:S01]  /*0330*/  R2P PR, R22, 0x7e ;  /* 0x0000007e16007804 */ /* 0x000fe20000000000 */
[----:B------:R-:W-:-:S08]  /*0340*/  IMAD.WIDE.U32 R14, R15, 0x4, R8 ;  /* 0x000000040f0e7825 */ /* 0x000fd000078e0008 */
[----:B------:R-:W2:Y:S04]  /*0350*/  @!P0 LDG.E R16, desc[UR6][R14.64+0x10] ;  /* 0x000010060e108981 */ /* 0x000ea8000c1e1900 */
[----:B------:R-:W3:Y:S04]  /*0360*/  @P1 LDG.E R18, desc[UR6][R14.64+0x24] ;  /* 0x000024060e121981 */ /* 0x000ee8000c1e1900 */
[----:B------:R-:W4:Y:S04]  /*0370*/  @P2 LDG.E R20, desc[UR6][R14.64+0x38] ;  /* 0x000038060e142981 */ /* 0x000f28000c1e1900 */
[----:B------:R-:W4:Y:S04]  /*0380*/  @P3 LDG.E R24, desc[UR6][R14.64+0x4c] ;  /* 0x00004c060e183981 */ /* 0x000f28000c1e1900 */
[----:B------:R-:W4:Y:S04]  /*0390*/  @P4 LDG.E R26, desc[UR6][R14.64+0x60] ;  /* 0x000060060e1a4981 */ /* 0x000f28000c1e1900 */
[----:B------:R-:W4:Y:S04]  /*03a0*/  @!P0 LDG.E R17, desc[UR6][R14.64+0x4] ;  /* 0x000004060e118981 */ /* 0x000f28000c1e1900 */
[----:B------:R-:W4:Y:S04]  /*03b0*/  @!P0 LDG.E R19, desc[UR6][R14.64+0xc] ;  /* 0x00000c060e138981 */ /* 0x000f28000c1e1900 */
[----:B------:R-:W4:Y:S04]  /*03c0*/  @P1 LDG.E R21, desc[UR6][R14.64+0x18] ;  /* 0x000018060e151981 */ /* 0x000f28000c1e1900 */
[----:B------:R-:W4:Y:S04]  /*03d0*/  @P3 LDG.E R23, desc[UR6][R14.64+0x40] ;  /* 0x000040060e173981 */ /* 0x000f28000c1e1900 */
[----:B------:R-:W4:Y:S04]  /*03e0*/  @P5 LDG.E R25, desc[UR6][R14.64+0x70] ;  /* 0x000070060e195981 */ /* 0x000f28000c1e1900 */
[----:B------:R-:W4:Y:S01]  /*03f0*/  @P6 LDG.E R28, desc[UR6][R14.64+0x88] ;  /* 0x000088060e1c6981 */ /* 0x000f22000c1e1900 */
[----:B--2---:R-:W-:-:S03]  /*0400*/  @!P0 LOP3.LUT R5, R5, R16, RZ, 0x3c, !PT ;  /* 0x0000001005058212 */ /* 0x004fc600078e3cff */
[----:B------:R-:W2:Y:S01]  /*0410*/  @!P0 LDG.E R16, desc[UR6][R14.64] ;  /* 0x000000060e108981 */ /* 0x000ea2000c1e1900 */
[----:B---3--:R-:W-:-:S03]  /*0420*/  @P1 LOP3.LUT R5, R5, R18, RZ, 0x3c, !PT ;  /* 0x0000001205051212 */ /* 0x008fc600078e3cff */
[----:B------:R-:W3:Y:S01]  /*0430*/  @!P0 LDG.E R18, desc[UR6][R14.64+0x8] ;  /* 0x000008060e128981 */ /* 0x000ee2000c1e1900 */
[----:B----4-:R-:W-:-:S03]  /*0440*/  @P2 LOP3.LUT R5, R5, R20, RZ, 0x3c, !PT ;  /* 0x0000001405052212 */ /* 0x010fc600078e3cff */
[----:B------:R-:W4:Y:S01]  /*0450*/  @P1 LDG.E R20, desc[UR6][R14.64+0x14] ;  /* 0x000014060e141981 */ /* 0x000f22000c1e1900 */
[----:B------:R-:W-:-:S03]  /*0460*/  @P3 LOP3.LUT R5, R5, R24, RZ, 0x3c, !PT ;  /* 0x0000001805053212 */ /* 0x000fc600078e3cff */
[----:B------:R-:W4:Y:S01]  /*0470*/  @P5 LDG.E R24, desc[UR6][R14.64+0x74] ;  /* 0x000074060e185981 */ /* 0x000f22000c1e1900 */
[----:B------:R-:W-:-:S03]  /*0480*/  @P4 LOP3.LUT R5, R5, R26, RZ, 0x3c, !PT ;  /* 0x0000001a05054212 */ /* 0x000fc600078e3cff */
[----:B------:R-:W4:Y:S01]  /*0490*/  @P3 LDG.E R26, desc[UR6][R14.64+0x44] ;  /* 0x000044060e1a3981 */ /* 0x000f22000c1e1900 */
[----:B------:R-:W-:-:S03]  /*04a0*/  @!P0 LOP3.LUT R6, R6, R17, RZ, 0x3c, !PT ;  /* 0x0000001106068212 */ /* 0x000fc600078e3cff */
[----:B------:R-:W4:Y:S01]  /*04b0*/  @P1 LDG.E R17, desc[UR6][R14.64+0x20] ;  /* 0x000020060e111981 */ /* 0x000f22000c1e1900 */
[----:B------:R-:W-:-:S03]  /*04c0*/  @!P0 LOP3.LUT R4, R4, R19, RZ, 0x3c, !PT ;  /* 0x0000001304048212 */ /* 0x000fc600078e3cff */
[----:B------:R-:W4:Y:S01]  /*04d0*/  @P2 LDG.E R19, desc[UR6][R14.64+0x2c] ;  /* 0x00002c060e132981 */ /* 0x000f22000c1e1900 */
[----:B------:R-:W-:-:S03]  /*04e0*/  @P1 LOP3.LUT R6, R6, R21, RZ, 0x3c, !PT ;  /* 0x0000001506061212 */ /* 0x000fc600078e3cff */
[----:B------:R-:W4:Y:S01]  /*04f0*/  @P2 LDG.E R21, desc[UR6][R14.64+0x34] ;  /* 0x000034060e152981 */ /* 0x000f22000c1e1900 */
[----:B--2---:R-:W-:-:S03]  /*0500*/  @!P0 LOP3.LUT R3, R3, R16, RZ, 0x3c, !PT ;  /* 0x0000001003038212 */ /* 0x004fc600078e3cff */
[----:B------:R-:W2:Y:S01]  /*0510*/  @P1 LDG.E R16, desc[UR6][R14.64+0x1c] ;  /* 0x00001c060e101981 */ /* 0x000ea2000c1e1900 */
[----:B---3--:R-:W-:-:S03]  /*0520*/  @!P0 LOP3.LUT R7, R7, R18, RZ, 0x3c, !PT ;  /* 0x0000001207078212 */ /* 0x008fc600078e3cff */
[----:B------:R-:W3:Y:S01]  /*0530*/  @P2 LDG.E R18, desc[UR6][R14.64+0x28] ;  /* 0x000028060e122981 */ /* 0x000ee2000c1e1900 */
[----:B----4-:R-:W-:-:S03]  /*0540*/  @P1 LOP3.LUT R3, R3, R20, RZ, 0x3c, !PT ;  /* 0x0000001403031212 */ /* 0x010fc600078e3cff */
[----:B------:R-:W4:Y:S01]  /*0550*/  @P2 LDG.E R20, desc[UR6][R14.64+0x30] ;  /* 0x000030060e142981 */ /* 0x000f22000c1e1900 */
[----:B------:R-:W-:-:S03]  /*0560*/  @P5 LOP3.LUT R5, R5, R24, RZ, 0x3c, !PT ;  /* 0x0000001805055212 */ /* 0x000fc600078e3cff */
[----:B------:R-:W4:Y:S01]  /*0570*/  @P3 LDG.E R24, desc[UR6][R14.64+0x3c] ;  /* 0x00003c060e183981 */ /* 0x000f22000c1e1900 */
[----:B------:R-:W-:-:S03]  /*0580*/  @P1 LOP3.LUT R4, R4, R17, RZ, 0x3c, !PT ;  /* 0x0000001104041212 */ /* 0x000fc600078e3cff */
[----:B------:R-:W4:Y:S01]  /*0590*/  @P3 LDG.E R17, desc[UR6][R14.64+0x48] ;  /* 0x000048060e113981 */ /* 0x000f22000c1e1900 */
[----:B------:R-:W-:-:S03]  /*05a0*/  @P2 LOP3.LUT R6, R6, R19, RZ, 0x3c, !PT ;  /* 0x0000001306062212 */ /* 0x000fc600078e3cff */
[----:B------:R-:W4:Y:S01]  /*05b0*/  @P4 LDG.E R19, desc[UR6][R14.64+0x54] ;  /* 0x000054060e134981 */ /* 0x000f22000c1e1900 */
[----:B------:R-:W-:Y:S02]  /*05c0*/  @P2 LOP3.LUT R4, R4, R21, RZ, 0x3c, !PT ;  /* 0x0000001504042212 */ /* 0x000fe400078e3cff */
[----:B------:R-:W-:Y:S01]  /*05d0*/  @P3 LOP3.LUT R6, R6, R23, RZ, 0x3c, !PT ;  /* 0x0000001706063212 */ /* 0x000fe200078e3cff */
[----:B------:R-:W4:Y:S04]  /*05e0*/  @P4 LDG.E R21, desc[UR6][R14.64+0x5c] ;  /* 0x00005c060e154981 */ /* 0x000f28000c1e1900 */
[----:B------:R-:W4:Y:S01]  /*05f0*/  @P5 LDG.E R23, desc[UR6][R14.64+0x68] ;  /* 0x000068060e175981 */ /* 0x000f22000c1e1900 */
[----:B--2---:R-:W-:-:S03]  /*0600*/  @P1 LOP3.LUT R7, R7, R16, RZ, 0x3c, !PT ;  /* 0x0000001007071212 */ /* 0x004fc600078e3cff */
[----:B------:R-:W2:Y:S01]  /*0610*/  @P4 LDG.E R16, desc[UR6][R14.64+0x50] ;  /* 0x000050060e104981 */ /* 0x000ea2000c1e1900 */
[----:B---3--:R-:W-:-:S03]  /*0620*/  @P2 LOP3.LUT R3, R3, R18, RZ, 0x3c, !PT ;  /* 0x0000001203032212 */ /* 0x008fc600078e3cff */
[----:B------:R-:W3:Y:S01]  /*0630*/  @P4 LDG.E R18, desc[UR6][R14.64+0x58] ;  /* 0x000058060e124981 */ /* 0x000ee2000c1e1900 */
[----:B----4-:R-:W-:-:S03]  /*0640*/  @P2 LOP3.LUT R7, R7, R20, RZ, 0x3c, !PT ;  /* 0x0000001407072212 */ /* 0x010fc600078e3cff */
[----:B------:R-:W4:Y:S01]  /*0650*/  @P5 LDG.E R20, desc[UR6][R14.64+0x64] ;  /* 0x000064060e145981 */ /* 0x000f22000c1e1900 */
[----:B------:R-:W-:-:S03]  /*0660*/  @P3 LOP3.LUT R3, R3, R24, RZ, 0x3c, !PT ;  /* 0x0000001803033212 */ /* 0x000fc600078e3cff */
[----:B------:R-:W4:Y:S01]  /*0670*/  @P5 LDG.E R24, desc[UR6][R14.64+0x6c] ;  /* 0x00006c060e185981 */ /* 0x000f22000c1e1900 */
[----:B------:R-:W-:Y:S02]  /*0680*/  LOP3.LUT P0, RZ, R22, 0x80, RZ, 0xc0, !PT ;  /* 0x0000008016ff7812 */ /* 0x000fe4000780c0ff */
[----:B------:R-:W-:Y:S02]  /*0690*/  @P3 LOP3.LUT R7, R7, R26, RZ, 0x3c, !PT ;  /* 0x0000001a07073212 */ /* 0x000fe400078e3cff */
[----:B------:R-:W-:Y:S02]  /*06a0*/  @P3 LOP3.LUT R4, R4, R17, RZ, 0x3c, !PT ;  /* 0x0000001104043212 */ /* 0x000fe400078e3cff */
[----:B------:R-:W4:Y:S01]  /*06b0*/  @P6 LDG.E R17, desc[UR6][R14.64+0x7c] ;  /* 0x00007c060e116981 */ /* 0x000f22000c1e1900 */
[----:B------:R-:W-:-:S03]  /*06c0*/  @P4 LOP3.LUT R6, R6, R19, RZ, 0x3c, !PT ;  /* 0x0000001306064212 */ /* 0x000fc600078e3cff */
[----:B------:R-:W4:Y:S01]  /*06d0*/  @P6 LDG.E R19, desc[UR6][R14.64+0x84] ;  /* 0x000084060e136981 */ /* 0x000f22000c1e1900 */
[----:B------:R-:W-:-:S03]  /*06e0*/  @P4 LOP3.LUT R4, R4, R21, RZ, 0x3c, !PT ;  /* 0x0000001504044212 */ /* 0x000fc600078e3cff */
[----:B------:R-:W4:Y:S01]  /*06f0*/  @P0 LDG.E R26, desc[UR6][R14.64+0x9c] ;  /* 0x00009c060e1a0981 */ /* 0x000f22000c1e1900 */
[----:B------:R-:W-:-:S03]  /*0700*/  @P5 LOP3.LUT R6, R6, R23, RZ, 0x3c, !PT ;  /* 0x0000001706065212 */ /* 0x000fc600078e3cff */
        /* <DEDUP_REMOVED lines=10> */
[----:B------:R-:W-:Y:S02]  /*07b0*/  @P5 LOP3.LUT R4, R4, R25, RZ, 0x3c, !PT ;  /* 0x0000001904045212 */ /* 0x000fe400078e3cff */
[----:B------:R-:W-:Y:S02]  /*07c0*/  @P6 LOP3.LUT R5, R5, R28, RZ, 0x3c, !PT ;  /* 0x0000001c05056212 */ /* 0x000fe400078e3cff */
[----:B------:R-:W-:Y:S02]  /*07d0*/  @P6 LOP3.LUT R6, R6, R17, RZ, 0x3c, !PT ;  /* 0x0000001106066212 */ /* 0x000fe400078e3cff */
[----:B------:R-:W-:Y:S02]  /*07e0*/  @P6 LOP3.LUT R4, R4, R19, RZ, 0x3c, !PT ;  /* 0x0000001304046212 */ /* 0x000fe400078e3cff */
[----:B------:R-:W-:Y:S02]  /*07f0*/  @P0 LOP3.LUT R5, R5, R26, RZ, 0x3c, !PT ;  /* 0x0000001a05050212 */ /* 0x000fe400078e3cff */
[----:B------:R-:W-:-:S02]  /*0800*/  @P0 LOP3.LUT R6, R6, R21, RZ, 0x3c, !PT ;  /* 0x0000001506060212 */ /* 0x000fc400078e3cff */
[----:B------:R-:W-:Y:S02]  /*0810*/  @P0 LOP3.LUT R4, R4, R23, RZ, 0x3c, !PT ;  /* 0x0000001704040212 */ /* 0x000fe400078e3cff */
[----:B--2---:R-:W-:Y:S02]  /*0820*/  @P6 LOP3.LUT R3, R3, R16, RZ, 0x3c, !PT ;  /* 0x0000001003036212 */ /* 0x004fe400078e3cff */
[----:B---3--:R-:W-:Y:S02]  /*0830*/  @P6 LOP3.LUT R7, R7, R18, RZ, 0x3c, !PT ;  /* 0x0000001207076212 */ /* 0x008fe400078e3cff */
[----:B----4-:R-:W-:Y:S02]  /*0840*/  @P0 LOP3.LUT R3, R3, R20, RZ, 0x3c, !PT ;  /* 0x0000001403030212 */ /* 0x010fe400078e3cff */
[----:B------:R-:W-:Y:S02]  /*0850*/  @P0 LOP3.LUT R7, R7, R24, RZ, 0x3c, !PT ;  /* 0x0000001807070212 */ /* 0x000fe400078e3cff */
[----:B------:R-:W-:-:S13]  /*0860*/  R2P PR, R22.B1, 0x7f ;  /* 0x0000007f16007804 */ /* 0x000fda0000001000 */
[----:B------:R-:W2:Y:S04]  /*0870*/  @P0 LDG.E R18, desc[UR6][R14.64+0xa0] ;  /* 0x0000a0060e120981 */ /* 0x000ea8000c1e1900 */
[----:B------:R-:W3:Y:S04]  /*0880*/  @P0 LDG.E R19, desc[UR6][R14.64+0xa4] ;  /* 0x0000a4060e130981 */ /* 0x000ee8000c1e1900 */
[----:B------:R-:W4:Y:S04]  /*0890*/  @P0 LDG.E R20, desc[UR6][R14.64+0xa8] ;  /* 0x0000a8060e140981 */ /* 0x000f28000c1e1900 */
[----:B------:R-:W4:Y:S04]  /*08a0*/  @P0 LDG.E R21, desc[UR6][R14.64+0xac] ;  /* 0x0000ac060e150981 */ /* 0x000f28000c1e1900 */
[----:B------:R-:W4:Y:S04]  /*08b0*/  @P0 LDG.E R24, desc[UR6][R14.64+0xb0] ;  /* 0x0000b0060e180981 */ /* 0x000f28000c1e1900 */
[----:B------:R-:W4:Y:S04]  /*08c0*/  @P1 LDG.E R16, desc[UR6][R14.64+0xbc] ;  /* 0x0000bc060e101981 */ /* 0x000f28000c1e1900 */
[----:B------:R-:W4:Y:S04]  /*08d0*/  @P1 LDG.E R26, desc[UR6][R14.64+0xb4] ;  /* 0x0000b4060e1a1981 */ /* 0x000f28000c1e1900 */
        /* <DEDUP_REMOVED lines=11> */
[----:B------:R-:W-:Y:S01]  /*0990*/  LOP3.LUT P0, RZ, R22, 0x8000, RZ, 0xc0, !PT ;  /* 0x0000800016ff7812 */ /* 0x000fe2000780c0ff */
[----:B------:R-:W4:Y:S01]  /*09a0*/  @P2 LDG.E R24, desc[UR6][R14.64+0xd8] ;  /* 0x0000d8060e182981 */ /* 0x000f22000c1e1900 */
[----:B------:R-:W-:-:S03]  /*09b0*/  @P1 LOP3.LUT R7, R7, R16, RZ, 0x3c, !PT ;  /* 0x0000001007071212 */ /* 0x000fc600078e3cff */
[----:B------:R-:W4:Y:S01]  /*09c0*/  @P2 LDG.E R22, desc[UR6][R14.64+0xd0] ;  /* 0x0000d0060e162981 */ /* 0x000f22000c1e1900 */
[----:B------:R-:W-:-:S03]  /*09d0*/  @P1 LOP3.LUT R3, R3, R26, RZ, 0x3c, !PT ;  /* 0x0000001a03031212 */ /* 0x000fc600078e3cff */
[----:B------:R-:W4:Y:S01]  /*09e0*/  @P3 LDG.E R16, desc[UR6][R14.64+0xe4] ;  /* 0x0000e4060e103981 */ /* 0x000f22000c1e1900 */
[----:B------:R-:W-:-:S03]  /*09f0*/  @P1 LOP3.LUT R6, R6, R23, RZ, 0x3c, !PT ;  /* 0x0000001706061212 */ /* 0x000fc600078e3cff */
[----:B------:R-:W4:Y:S01]  /*0a00*/  @P3 LDG.E R26, desc[UR6][R14.64+0xdc] ;  /* 0x0000dc060e1a3981 */ /* 0x000f22000c1e1900 */
[----:B------:R-:W-:-:S03]  /*0a10*/  @P1 LOP3.LUT R4, R4, R17, RZ, 0x3c, !PT ;  /* 0x0000001104041212 */ /* 0x000fc600078e3cff */
        /* <DEDUP_REMOVED lines=43> */
[----:B------:R-:W-:-:S04]  /*0cd0*/  UIADD3 UR4, UPT, UPT, UR4, 0x10, URZ ;  /* 0x0000001004047890 */ /* 0x000fc8000fffe0ff */
[----:B------:R-:W-:Y:S01]  /*0ce0*/  UISETP.NE.AND UP0, UPT, UR4, 0x20, UPT ;  /* 0x000000200400788c */ /* 0x000fe2000bf05270 */
[----:B--2---:R-:W-:Y:S02]  /*0cf0*/  @P5 LOP3.LUT R5, R5, R18, RZ, 0x3c, !PT ;  /* 0x0000001205055212 */ /* 0x004fe400078e3cff */
[----:B---3--:R-:W-:Y:S02]  /*0d00*/  @P6 LOP3.LUT R6, R6, R19, RZ, 0x3c, !PT ;  /* 0x0000001306066212 */ /* 0x008fe400078e3cff */
[----:B----4-:R-:W-:Y:S02]  /*0d10*/  @P6 LOP3.LUT R3, R3, R20, RZ, 0x3c, !PT ;  /* 0x0000001403036212 */ /* 0x010fe400078e3cff */
[----:B------:R-:W-:Y:S02]  /*0d20*/  @P6 LOP3.LUT R4, R4, R21, RZ, 0x3c, !PT ;  /* 0x0000001504046212 */ /* 0x000fe400078e3cff */
[----:B------:R-:W-:Y:S02]  /*0d30*/  @P6 LOP3.LUT R7, R7, R22, RZ, 0x3c, !PT ;  /* 0x0000001607076212 */ /* 0x000fe400078e3cff */
[----:B------:R-:W-:-:S02]  /*0d40*/  @P6 LOP3.LUT R5, R5, R16, RZ, 0x3c, !PT ;  /* 0x0000001005056212 */ /* 0x000fc400078e3cff */
[----:B------:R-:W-:Y:S02]  /*0d50*/  @P0 LOP3.LUT R3, R3, R24, RZ, 0x3c, !PT ;  /* 0x0000001803030212 */ /* 0x000fe400078e3cff */
[----:B------:R-:W-:Y:S02]  /*0d60*/  @P0 LOP3.LUT R5, R5, R28, RZ, 0x3c, !PT ;  /* 0x0000001c05050212 */ /* 0x000fe400078e3cff */
[----:B------:R-:W-:Y:S02]  /*0d70*/  @P0 LOP3.LUT R7, R7, R26, RZ, 0x3c, !PT ;  /* 0x0000001a07070212 */ /* 0x000fe400078e3cff */
[----:B------:R-:W-:Y:S02]  /*0d80*/  @P0 LOP3.LUT R4, R4, R23, RZ, 0x3c, !PT ;  /* 0x0000001704040212 */ /* 0x000fe400078e3cff */
[----:B------:R-:W-:Y:S01]  /*0d90*/  @P0 LOP3.LUT R6, R6, R17, RZ, 0x3c, !PT ;  /* 0x0000001106060212 */ /* 0x000fe200078e3cff */
[----:B------:R-:W-:Y:S06]  /*0da0*/  BRA.U UP0, `(.L_x_148) ;  /* 0xfffffff500487547 */ /* 0x000fec000b83ffff */
[----:B------:R-:W-:-:S05]  /*0db0*/  VIADD R0, R0, 0x1 ;  /* 0x0000000100007836 */ /* 0x000fca0000000000 */
[----:B------:R-:W-:-:S13]  /*0dc0*/  ISETP.NE.AND P0, PT, R0, 0x5, PT ;  /* 0x000000050000780c */ /* 0x000fda0003f05270 */
[----:B------:R-:W-:Y:S05]  /*0dd0*/  @P0 BRA `(.L_x_149) ;  /* 0xfffffff400300947 */ /* 0x000fea000383ffff */
[----:B------:R-:W-:Y:S01]  /*0de0*/  LOP3.LUT R0, R2, 0x3, RZ, 0xc0, !PT ;  /* 0x0000000302007812 */ /* 0x000fe200078ec0ff */
[----:B------:R0:W-:Y:S03]  /*0df0*/  STL.64 [R1+0x8], R6 ;  /* 0x0000080601007387 */ /* 0x0001e60000100a00 */
[----:B------:R-:W-:Y:S01]  /*0e00*/  ISETP.NE.U32.AND P0, PT, R0, 0x1, PT ;  /* 0x000000010000780c */ /* 0x000fe20003f05070 */
[----:B------:R0:W-:Y:S03]  /*0e10*/  STL.64 [R1+0x10], R4 ;  /* 0x0000100401007387 */ /* 0x0001e60000100a00 */
[----:B------:R-:W-:Y:S01]  /*0e20*/  ISETP.NE.AND.EX P0, PT, RZ, RZ, PT, P0 ;  /* 0x000000ffff00720c */ /* 0x000fe20003f05300 */
[----:B------:R0:W-:-:S12]  /*0e30*/  STL [R1+0x4], R3 ;  /* 0x0000040301007387 */ /* 0x0001d80000100800 */
[----:B0-----:R-:W-:Y:S05]  /*0e40*/  @!P0 BRA `(.L_x_147) ;  /* 0x0000001400f88947 */ /* 0x001fea0003800000 */
[----:B------:R-:W-:Y:S01]  /*0e50*/  UMOV UR4, URZ ;  /* 0x000000ff00047c82 */ /* 0x000fe20008000000 */
[----:B------:R-:W-:Y:S01]  /*0e60*/  IMAD.MOV.U32 R0, RZ, RZ, RZ ;  /* 0x000000ffff007224 */ /* 0x000fe200078e00ff */
[----:B------:R-:W-:Y:S01]  /*0e70*/  CS2R R6, SRZ ;  /* 0x0000000000067805 */ /* 0x000fe2000001ff00 */
[----:B------:R-:W-:Y:S02]  /*0e80*/  IMAD.MOV.U32 R4, RZ, RZ, RZ ;  /* 0x000000ffff047224 */ /* 0x000fe400078e00ff */
[----:B------:R-:W-:Y:S02]  /*0e90*/  IMAD.MOV.U32 R3, RZ, RZ, RZ ;  /* 0x000000ffff037224 */ /* 0x000fe400078e00ff */
[----:B------:R-:W-:-:S07]  /*0ea0*/  IMAD.U32 R5, RZ, RZ, UR4 ;  /* 0x00000004ff057e24 */ /* 0x000fce000f8e00ff */
.L_x_151:
[----:B------:R-:W-:-:S06]  /*0eb0*/  IMAD R12, R0, 0x4, R1 ;  /* 0x00000004000c7824 */ /* 0x000fcc00078e0201 */
[----:B------:R-:W5:Y:S01]  /*0ec0*/  LDL R12, [R12+0x4] ;  /* 0x000004000c0c7983 */ /* 0x000f620000100800 */
[----:B------:R-:W-:-:S05]  /*0ed0*/  UMOV UR4, URZ ;  /* 0x000000ff00047c82 */ /* 0x000fca0008000000 */
.L_x_150:
        /* <DEDUP_REMOVED lines=180> */
[----:B------:R0:W-:Y:S03]  /*1a20*/  STL [R1+0x4], R3 ;  /* 0x0000040301007387 */ /* 0x0001e60000100800 */
[----:B------:R-:W-:Y:S01]  /*1a30*/  ISETP.NE.AND.EX P0, PT, RZ, RZ, PT, P0 ;  /* 0x000000ffff00720c */ /* 0x000fe20003f05300 */
[----:B------:R0:W-:-:S12]  /*1a40*/  STL.64 [R1+0x10], R4 ;  /* 0x0000100401007387 */ /* 0x0001d80000100a00 */
[----:B0-----:R-:W-:Y:S05]  /*1a50*/  @P0 BRA `(.L_x_147) ;  /* 0x0000000800f40947 */ /* 0x001fea0003800000 */
[----:B------:R-:W-:Y:S01]  /*1a60*/  UMOV UR4, URZ ;  /* 0x000000ff00047c82 */ /* 0x000fe20008000000 */
[----:B------:R-:W-:Y:S01]  /*1a70*/  IMAD.MOV.U32 R0, RZ, RZ, RZ ;  /* 0x000000ffff007224 */ /* 0x000fe200078e00ff */
[----:B------:R-:W-:Y:S01]  /*1a80*/  CS2R R6, SRZ ;  /* 0x0000000000067805 */ /* 0x000fe2000001ff00 */
[----:B------:R-:W-:Y:S02]  /*1a90*/  IMAD.MOV.U32 R4, RZ, RZ, RZ ;  /* 0x000000ffff047224 */ /* 0x000fe400078e00ff */
[----:B------:R-:W-:Y:S02]  /*1aa0*/  IMAD.MOV.U32 R3, RZ, RZ, RZ ;  /* 0x000000ffff037224 */ /* 0x000fe400078e00ff */
[----:B------:R-:W-:-:S07]  /*1ab0*/  IMAD.U32 R5, RZ, RZ, UR4 ;  /* 0x00000004ff057e24 */ /* 0x000fce000f8e00ff */
.L_x_153:
[----:B------:R-:W-:-:S06]  /*1ac0*/  IMAD R12, R0, 0x4, R1 ;  /* 0x00000004000c7824 */ /* 0x000fcc00078e0201 */
[----:B------:R-:W5:Y:S01]  /*1ad0*/  LDL R12, [R12+0x4] ;  /* 0x000004000c0c7983 */ /* 0x000f620000100800 */
[----:B------:R-:W-:-:S05]  /*1ae0*/  UMOV UR4, URZ ;  /* 0x000000ff00047c82 */ /* 0x000fca0008000000 */
.L_x_152:
        /* <DEDUP_REMOVED lines=177> */
[----:B------:R0:W-:Y:S04]  /*2600*/  STL.64 [R1+0x8], R6 ;  /* 0x0000080601007387 */ /* 0x0001e80000100a00 */
[----:B------:R0:W-:Y:S04]  /*2610*/  STL [R1+0x4], R3 ;  /* 0x0000040301007387 */ /* 0x0001e80000100800 */
[----:B------:R0:W-:Y:S02]  /*2620*/  STL.64 [R1+0x10], R4 ;  /* 0x0000100401007387 */ /* 0x0001e40000100a00 */
.L_x_147:
[----:B------:R-:W-:Y:S05]  /*2630*/  BSYNC.RECONVERGENT B1 ;  /* 0x0000000000017941 */ /* 0x000fea0003800200 */
.L_x_146:
[C---:B------:R-:W-:Y:S01]  /*2640*/  ISETP.GT.U32.AND P0, PT, R2.reuse, 0x3, PT ;  /* 0x000000030200780c */ /* 0x040fe20003f04070 */
[----:B------:R-:W-:Y:S01]  /*2650*/  VIADD R11, R11, 0x1 ;  /* 0x000000010b0b7836 */ /* 0x000fe20000000000 */
[--C-:B------:R-:W-:Y:S02]  /*2660*/  SHF.R.U64 R2, R2, 0x2, R13.reuse ;  /* 0x0000000202027819 */ /* 0x100fe4000000120d */
[----:B------:R-:W-:Y:S02]  /*2670*/  ISETP.GT.U32.AND.EX P0, PT, R13, RZ, PT, P0 ;  /* 0x000000ff0d00720c */ /* 0x000fe40003f04100 */
[----:B------:R-:W-:-:S11]  /*2680*/  SHF.R.U32.HI R13, RZ, 0x2, R13 ;  /* 0x00000002ff0d7819 */ /* 0x000fd6000001160d */
[----:B------:R-:W-:Y:S05]  /*2690*/  @P0 BRA `(.L_x_154) ;  /* 0xffffffd800d40947 */ /* 0x000fea000383ffff */
.L_x_145:
[----:B------:R-:W-:Y:S05]  /*26a0*/  BSYNC.RECONVERGENT B0 ;  /* 0x0000000000007941 */ /* 0x000fea0003800200 */
.L_x_144:
[----:B0-----:R-:W0:Y:S01]  /*26b0*/  LDC.64 R6, c[0x0][0x390] ;  /* 0x0000e400ff067b82 */ /* 0x001e220000000a00 */
[----:B------:R-:W-:Y:S01]  /*26c0*/  SHF.R.U32.HI R0, RZ, 0x2, R3 ;  /* 0x00000002ff007819 */ /* 0x000fe20000011603 */
[----:B------:R-:W1:Y:S03]  /*26d0*/  LDCU.64 UR4, c[0x0][0x380] ;  /* 0x00007000ff0477ac */ /* 0x000e660008000a00 */
[----:B------:R-:W-:Y:S01]  /*26e0*/  LOP3.LUT R0, R0, R3, RZ, 0x3c, !PT ;  /* 0x0000000300007212 */ /* 0x000fe200078e3cff */
[----:B------:R-:W-:-:S04]  /*26f0*/  IMAD.SHL.U32 R3, R5, 0x10, RZ ;  /* 0x0000001005037824 */ /* 0x000fc800078e00ff */
[----:B------:R-:W-:-:S05]  /*2700*/  IMAD.SHL.U32 R2, R0, 0x2, RZ ;  /* 0x0000000200027824 */ /* 0x000fca00078e00ff */
[----:B------:R-:W-:Y:S01]  /*2710*/  LOP3.LUT R2, R0, R2, R3, 0x96, !PT ;  /* 0x0000000200027212 */ /* 0x000fe200078e9603 */
[----:B------:R-:W-:-:S03]  /*2720*/  IMAD.MOV.U32 R3, RZ, RZ, 0x2f800000 ;  /* 0x2f800000ff037424 */ /* 0x000fc600078e00ff */
[----:B------:R-:W-:Y:S01]  /*2730*/  LOP3.LUT R2, R2, R5, RZ, 0x3c, !PT ;  /* 0x0000000502027212 */ /* 0x000fe200078e3cff */
[----:B------:R-:W-:Y:S01]  /*2740*/  IMAD.MOV.U32 R5, RZ, RZ, 0x40000000 ;  /* 0x40000000ff057424 */ /* 0x000fe200078e00ff */
[----:B0-----:R-:W-:Y:S02]  /*2750*/  LOP3.LUT R6, R6, 0xaad26b49, RZ, 0x3c, !PT ;  /* 0xaad26b4906067812 */ /* 0x001fe400078e3cff */
[----:B------:R-:W-:-:S03]  /*2760*/  LOP3.LUT R7, R7, 0xf7dcefdd, RZ, 0x3c, !PT ;  /* 0xf7dcefdd07077812 */ /* 0x000fc600078e3cff */
[----:B------:R-:W-:Y:S02]  /*2770*/  IMAD R6, R6, 0x4182bed5, RZ ;  /* 0x4182bed506067824 */ /* 0x000fe400078e02ff */
[----:B------:R-:W-:-:S05]  /*2780*/  IMAD R7, R7, -0x658354e5, RZ ;  /* 0x9a7cab1b07077824 */ /* 0x000fca00078e02ff */
[----:B------:R-:W-:-:S04]  /*2790*/  IADD3 R7, PT, PT, R6, 0x64f0c9, R7 ;  /* 0x0064f0c906077810 */ /* 0x000fc80007ffe007 */
[----:B------:R-:W-:Y:S02]  /*27a0*/  IADD3 R2, PT, PT, R7, 0x587c5, R2 ;  /* 0x000587c507027810 */ /* 0x000fe40007ffe002 */
[----:B------:R-:W-:Y:S02]  /*27b0*/  SHF.R.S32.HI R7, RZ, 0x1f, R10 ;  /* 0x0000001fff077819 */ /* 0x000fe4000001140a */
[----:B------:R-:W-:Y:S02]  /*27c0*/  I2FP.F32.U32 R0, R2 ;  /* 0x0000000200007245 */ /* 0x000fe40000201000 */
[----:B-1----:R-:W-:-:S03]  /*27d0*/  LEA R2, P0, R10, UR4, 0x2 ;  /* 0x000000040a027c11 */ /* 0x002fc6000f8010ff */
[----:B------:R-:W-:Y:S01]  /*27e0*/  FFMA R0, R0, R3, 1.1641532182693481445e-10 ;  /* 0x2f00000000007423 */ /* 0x000fe20000000003 */
[----:B------:R-:W-:-:S03]  /*27f0*/  LEA.HI.X R3, R10, UR5, R7, 0x2, P0 ;  /* 0x000000050a037c11 */ /* 0x000fc600080f1407 */
[----:B------:R-:W-:-:S05]  /*2800*/  FFMA R5, R0, R5, -1 ;  /* 0xbf80000000057423 */ /* 0x000fca0000000005 */
[----:B------:R-:W-:Y:S01]  /*2810*/  STG.E desc[UR6][R2.64], R5 ;  /* 0x0000000502007986 */ /* 0x000fe2000c101906 */
[----:B------:R-:W-:Y:S05]  /*2820*/  EXIT ;  /* 0x000000000000794d */ /* 0x000fea0003800000 */
.L_x_155:
        /* <DEDUP_REMOVED lines=13> */
.L_x_173:


//--------------------- .nv.global.init           --------------------------
	.section	.nv.global.init,"aw",@progbits
	.align	4
.nv.global.init:
	.type		mrg32k3aM1SubSeq,@object
	.size		mrg32k3aM1SubSeq,(mrg32k3aM2SubSeq - mrg32k3aM1SubSeq)
mrg32k3aM1SubSeq:
        /*0000*/ 	.byte	0x0b, 0xcc, 0xee, 0x04, 0x73, 0x29, 0x8b, 0x6f, 0xf6, 0x53, 0x03, 0xf6, 0x23, 0xf6, 0xea, 0xda
        /* <DEDUP_REMOVED lines=125> */
	.type		mrg32k3aM2SubSeq,@object
	.size		mrg32k3aM2SubSeq,(mrg32k3aM1 - mrg32k3aM2SubSeq)
mrg32k3aM2SubSeq:
        /* <DEDUP_REMOVED lines=126> */
	.type		mrg32k3aM1,@object
	.size		mrg32k3aM1,(mrg32k3aM1Seq - mrg32k3aM1)
mrg32k3aM1:
        /* <DEDUP_REMOVED lines=144> */
	.type		mrg32k3aM1Seq,@object
	.size		mrg32k3aM1Seq,(mrg32k3aM2 - mrg32k3aM1Seq)
mrg32k3aM1Seq:
        /* <DEDUP_REMOVED lines=144> */
	.type		mrg32k3aM2,@object
	.size		mrg32k3aM2,(mrg32k3aM2Seq - mrg32k3aM2)
mrg32k3aM2:
        /* <DEDUP_REMOVED lines=144> */
	.type		mrg32k3aM2Seq,@object
	.size		mrg32k3aM2Seq,(precalc_xorwow_matrix - mrg32k3aM2Seq)
mrg32k3aM2Seq:
        /* <DEDUP_REMOVED lines=144> */
	.type		precalc_xorwow_matrix,@object
	.size		precalc_xorwow_matrix,(precalc_xorwow_offset_matrix - precalc_xorwow_matrix)
precalc_xorwow_matrix:
        /* <DEDUP_REMOVED lines=6400> */
	.type		precalc_xorwow_offset_matrix,@object
	.size		precalc_xorwow_offset_matrix,(.L_1 - precalc_xorwow_offset_matrix)
precalc_xorwow_offset_matrix:
        /* <DEDUP_REMOVED lines=6400> */
.L_1:


//--------------------- .nv.shared.reserved.0     --------------------------
	.section	.nv.shared.reserved.0,"aw",@nobits
	.weak		__nv_reservedSMEM_offset_0_alias
	.size		__nv_reservedSMEM_offset_0_alias, 0, 64
	.other		__nv_reservedSMEM_offset_0_alias,@"STO_CUDA_RESERVED_SHARED STV_DEFAULT"
__nv_reservedSMEM_offset_0_alias:
	.zero		0
	.zero		64


//--------------------- .nv.shared._Z22__CU_ComputeSquaredSumPfS_i --------------------------
	.section	.nv.shared._Z22__CU_ComputeSquaredSumPfS_i,"aw",@nobits
	.sectionflags	@""
	.align	4
.nv.shared._Z22__CU_ComputeSquaredSumPfS_i:
	.zero		2048


//--------------------- .nv.constant0._Z25__CU_CrossEntropyGradientPfPKfS1_ii --------------------------
	.section	.nv.constant0._Z25__CU_CrossEntropyGradientPfPKfS1_ii,"a",@progbits
	.sectionflags	@""
	.align	4
.nv.constant0._Z25__CU_CrossEntropyGradientPfPKfS1_ii:
	.zero		928


//--------------------- .nv.constant0._Z12__CU_SoftmaxPfS_ii --------------------------
	.section	.nv.constant0._Z12__CU_SoftmaxPfS_ii,"a",@progbits
	.sectionflags	@""
	.align	4
.nv.constant0._Z12__CU_SoftmaxPfS_ii:
	.zero		920


//--------------------- .nv.constant0._Z24__CU_ComputeBiasGradientPfPKfii --------------------------
	.section	.nv.constant0._Z24__CU_ComputeBiasGradientPfPKfii,"a",@progbits
	.sectionflags	@""
	.align	4
.nv.constant0._Z24__CU_ComputeBiasGradientPfPKfii:
	.zero		920


//--------------------- .nv.constant0._Z17__CU_Compute_dEdzPfPKfS1_ib --------------------------
	.section	.nv.constant0._Z17__CU_Compute_dEdzPfPKfS1_ib,"a",@progbits
	.sectionflags	@""
	.align	4
.nv.constant0._Z17__CU_Compute_dEdzPfPKfS1_ib:
	.zero		925


//--------------------- .nv.constant0._Z18__CU_ScaleGradientPfiS_ --------------------------
	.section	.nv.constant0._Z18__CU_ScaleGradientPfiS_,"a",@progbits
	.sectionflags	@""
	.align	4
.nv.constant0._Z18__CU_ScaleGradientPfiS_:
	.zero		920


//--------------------- .nv.constant0._Z19__CU_ReduceAndScalePfS_if --------------------------
	.section	.nv.constant0._Z19__CU_ReduceAndScalePfS_if,"a",@progbits
	.sectionflags	@""
	.align	4
.nv.constant0._Z19__CU_ReduceAndScalePfS_if:
	.zero		920


//--------------------- .nv.constant0._Z22__CU_ComputeSquaredSumPfS_i --------------------------
	.section	.nv.constant0._Z22__CU_ComputeSquaredSumPfS_i,"a",@progbits
	.sectionflags	@""
	.align	4
.nv.constant0._Z22__CU_ComputeSquaredSumPfS_i:
	.zero		916


//--------------------- .nv.constant0._Z20__CU_UpdateParameterPfPKffi --------------------------
	.section	.nv.constant0._Z20__CU_UpdateParameterPfPKffi,"a",@progbits
	.sectionflags	@""
	.align	4
.nv.constant0._Z20__CU_UpdateParameterPfPKffi:
	.zero		920


//--------------------- .nv.constant0._Z11__CU_VecAddPfS_S_ii --------------------------
	.section	.nv.constant0._Z11__CU_VecAddPfS_S_ii,"a",@progbits
	.sectionflags	@""
	.align	4
.nv.constant0._Z11__CU_VecAddPfS_S_ii:
	.zero		928


//--------------------- .nv.constant0._Z14__CU_TransposePfPKfii --------------------------
	.section	.nv.constant0._Z14__CU_TransposePfPKfii,"a",@progbits
	.sectionflags	@""
	.align	4
.nv.constant0._Z14__CU_TransposePfPKfii:
	.zero		920


//--------------------- .nv.constant0._Z16__CU_MatmulBatchPfS_S_iii --------------------------
	.section	.nv.constant0._Z16__CU_MatmulBatchPfS_S_iii,"a",@progbits
	.sectionflags	@""
	.align	4
.nv.constant0._Z16__CU_MatmulBatchPfS_S_iii:
	.zero		932


//--------------------- .nv.constant0._Z20__CU_relu_derivativePfS_i --------------------------
	.section	.nv.constant0._Z20__CU_relu_derivativePfS_i,"a",@progbits
	.sectionflags	@""
	.align	4
.nv.constant0._Z20__CU_relu_derivativePfS_i:
	.zero		916


//--------------------- .nv.constant0._Z9__CU_ReLUPfi --------------------------
	.section	.nv.constant0._Z9__CU_ReLUPfi,"a",@progbits
	.sectionflags	@""
	.align	4
.nv.constant0._Z9__CU_ReLUPfi:
	.zero		908


//--------------------- .nv.constant0._Z16__CU_init_randomPfiy --------------------------
	.section	.nv.constant0._Z16__CU_init_randomPfiy,"a",@progbits
	.sectionflags	@""
	.align	4
.nv.constant0._Z16__CU_init_randomPfiy:
	.zero		920


//--------------------- SYMBOLS --------------------------

	.type		.nv.reservedSmem.offset0,@object
	.size		.nv.reservedSmem.offset0,0x4
	.type		.nv.reservedSmem.cap,@object
	.size		.nv.reservedSmem.cap,0x4
